//
// Generated by NVIDIA NVVM Compiler
//
// Compiler Build ID: CL-36424714
// Cuda compilation tools, release 13.0, V13.0.88
// Based on NVVM 20.0.0
//

.version 9.0
.target sm_100
.address_size 64

	// .globl	_Z9pointHashPjPKfS1_jj
.global .align 1 .b8 _ZN34_INTERNAL_5ed17220_4_k_cu_425c6ef84cuda3std3__45__cpo5beginE[1];
.global .align 1 .b8 _ZN34_INTERNAL_5ed17220_4_k_cu_425c6ef84cuda3std3__45__cpo3endE[1];
.global .align 1 .b8 _ZN34_INTERNAL_5ed17220_4_k_cu_425c6ef84cuda3std3__45__cpo6cbeginE[1];
.global .align 1 .b8 _ZN34_INTERNAL_5ed17220_4_k_cu_425c6ef84cuda3std3__45__cpo4cendE[1];
.global .align 1 .b8 _ZN34_INTERNAL_5ed17220_4_k_cu_425c6ef84cuda3std3__45__cpo6rbeginE[1];
.global .align 1 .b8 _ZN34_INTERNAL_5ed17220_4_k_cu_425c6ef84cuda3std3__45__cpo4rendE[1];
.global .align 1 .b8 _ZN34_INTERNAL_5ed17220_4_k_cu_425c6ef84cuda3std3__45__cpo7crbeginE[1];
.global .align 1 .b8 _ZN34_INTERNAL_5ed17220_4_k_cu_425c6ef84cuda3std3__45__cpo5crendE[1];
.global .align 1 .b8 _ZN34_INTERNAL_5ed17220_4_k_cu_425c6ef84cuda3std3__436_GLOBAL__N__5ed17220_4_k_cu_425c6ef86ignoreE[1];
.global .align 1 .b8 _ZN34_INTERNAL_5ed17220_4_k_cu_425c6ef84cuda3std3__419piecewise_constructE[1];
.global .align 1 .b8 _ZN34_INTERNAL_5ed17220_4_k_cu_425c6ef84cuda3std3__48in_placeE[1];
.global .align 1 .b8 _ZN34_INTERNAL_5ed17220_4_k_cu_425c6ef84cuda3std3__420unreachable_sentinelE[1];
.global .align 1 .b8 _ZN34_INTERNAL_5ed17220_4_k_cu_425c6ef84cuda3std3__47nulloptE[1];
.global .align 1 .b8 _ZN34_INTERNAL_5ed17220_4_k_cu_425c6ef84cuda3std3__48unexpectE[1];
.global .align 1 .b8 _ZN34_INTERNAL_5ed17220_4_k_cu_425c6ef84cuda3std6ranges3__45__cpo4swapE[1];
.global .align 1 .b8 _ZN34_INTERNAL_5ed17220_4_k_cu_425c6ef84cuda3std6ranges3__45__cpo9iter_moveE[1];
.global .align 1 .b8 _ZN34_INTERNAL_5ed17220_4_k_cu_425c6ef84cuda3std6ranges3__45__cpo5beginE[1];
.global .align 1 .b8 _ZN34_INTERNAL_5ed17220_4_k_cu_425c6ef84cuda3std6ranges3__45__cpo3endE[1];
.global .align 1 .b8 _ZN34_INTERNAL_5ed17220_4_k_cu_425c6ef84cuda3std6ranges3__45__cpo6cbeginE[1];
.global .align 1 .b8 _ZN34_INTERNAL_5ed17220_4_k_cu_425c6ef84cuda3std6ranges3__45__cpo4cendE[1];
.global .align 1 .b8 _ZN34_INTERNAL_5ed17220_4_k_cu_425c6ef84cuda3std6ranges3__45__cpo7advanceE[1];
.global .align 1 .b8 _ZN34_INTERNAL_5ed17220_4_k_cu_425c6ef84cuda3std6ranges3__45__cpo9iter_swapE[1];
.global .align 1 .b8 _ZN34_INTERNAL_5ed17220_4_k_cu_425c6ef84cuda3std6ranges3__45__cpo4nextE[1];
.global .align 1 .b8 _ZN34_INTERNAL_5ed17220_4_k_cu_425c6ef84cuda3std6ranges3__45__cpo4prevE[1];
.global .align 1 .b8 _ZN34_INTERNAL_5ed17220_4_k_cu_425c6ef84cuda3std6ranges3__45__cpo4dataE[1];
.global .align 1 .b8 _ZN34_INTERNAL_5ed17220_4_k_cu_425c6ef84cuda3std6ranges3__45__cpo5cdataE[1];
.global .align 1 .b8 _ZN34_INTERNAL_5ed17220_4_k_cu_425c6ef84cuda3std6ranges3__45__cpo4sizeE[1];
.global .align 1 .b8 _ZN34_INTERNAL_5ed17220_4_k_cu_425c6ef84cuda3std6ranges3__45__cpo5ssizeE[1];
.global .align 1 .b8 _ZN34_INTERNAL_5ed17220_4_k_cu_425c6ef84cuda3std6ranges3__45__cpo8distanceE[1];
.global .align 1 .b8 _ZN34_INTERNAL_5ed17220_4_k_cu_425c6ef86thrust24THRUST_300001_SM_1000_NS8cuda_cub3parE[1];
.global .align 1 .b8 _ZN34_INTERNAL_5ed17220_4_k_cu_425c6ef86thrust24THRUST_300001_SM_1000_NS8cuda_cub10par_nosyncE[1];
.global .align 1 .b8 _ZN34_INTERNAL_5ed17220_4_k_cu_425c6ef86thrust24THRUST_300001_SM_1000_NS6system6detail10sequential3seqE[1];
.global .align 1 .b8 _ZN34_INTERNAL_5ed17220_4_k_cu_425c6ef86thrust24THRUST_300001_SM_1000_NS6system3cpp3parE[1];
.global .align 1 .b8 _ZN34_INTERNAL_5ed17220_4_k_cu_425c6ef86thrust24THRUST_300001_SM_1000_NS12placeholders2_1E[1];
.global .align 1 .b8 _ZN34_INTERNAL_5ed17220_4_k_cu_425c6ef86thrust24THRUST_300001_SM_1000_NS12placeholders2_2E[1];
.global .align 1 .b8 _ZN34_INTERNAL_5ed17220_4_k_cu_425c6ef86thrust24THRUST_300001_SM_1000_NS12placeholders2_3E[1];
.global .align 1 .b8 _ZN34_INTERNAL_5ed17220_4_k_cu_425c6ef86thrust24THRUST_300001_SM_1000_NS12placeholders2_4E[1];
.global .align 1 .b8 _ZN34_INTERNAL_5ed17220_4_k_cu_425c6ef86thrust24THRUST_300001_SM_1000_NS12placeholders2_5E[1];
.global .align 1 .b8 _ZN34_INTERNAL_5ed17220_4_k_cu_425c6ef86thrust24THRUST_300001_SM_1000_NS12placeholders2_6E[1];
.global .align 1 .b8 _ZN34_INTERNAL_5ed17220_4_k_cu_425c6ef86thrust24THRUST_300001_SM_1000_NS12placeholders2_7E[1];
.global .align 1 .b8 _ZN34_INTERNAL_5ed17220_4_k_cu_425c6ef86thrust24THRUST_300001_SM_1000_NS12placeholders2_8E[1];
.global .align 1 .b8 _ZN34_INTERNAL_5ed17220_4_k_cu_425c6ef86thrust24THRUST_300001_SM_1000_NS12placeholders2_9E[1];
.global .align 1 .b8 _ZN34_INTERNAL_5ed17220_4_k_cu_425c6ef86thrust24THRUST_300001_SM_1000_NS12placeholders3_10E[1];
.global .align 1 .b8 _ZN34_INTERNAL_5ed17220_4_k_cu_425c6ef86thrust24THRUST_300001_SM_1000_NS3seqE[1];
.global .align 1 .b8 _ZN34_INTERNAL_5ed17220_4_k_cu_425c6ef86thrust24THRUST_300001_SM_1000_NS6deviceE[1];

.visible .entry _Z9pointHashPjPKfS1_jj(
	.param .u64 .ptr .align 1 _Z9pointHashPjPKfS1_jj_param_0,
	.param .u64 .ptr .align 1 _Z9pointHashPjPKfS1_jj_param_1,
	.param .u64 .ptr .align 1 _Z9pointHashPjPKfS1_jj_param_2,
	.param .u32 _Z9pointHashPjPKfS1_jj_param_3,
	.param .u32 _Z9pointHashPjPKfS1_jj_param_4
)
{
	.reg .pred 	%p<10>;
	.reg .b32 	%r<11>;
	.reg .b32 	%f<8>;
	.reg .b64 	%rd<14>;

	ld.param.u64 	%rd4, [_Z9pointHashPjPKfS1_jj_param_0];
	ld.param.u64 	%rd2, [_Z9pointHashPjPKfS1_jj_param_1];
	ld.param.u64 	%rd3, [_Z9pointHashPjPKfS1_jj_param_2];
	ld.param.u32 	%r5, [_Z9pointHashPjPKfS1_jj_param_3];
	ld.param.u32 	%r4, [_Z9pointHashPjPKfS1_jj_param_4];
	cvta.to.global.u64 	%rd1, %rd4;
	mov.u32 	%r6, %ctaid.x;
	mov.u32 	%r7, %ntid.x;
	mov.u32 	%r8, %tid.x;
	mad.lo.s32 	%r1, %r6, %r7, %r8;
	setp.ge.u32 	%p1, %r1, %r5;
	@%p1 bra 	$L__BB0_4;
	cvta.to.global.u64 	%rd5, %rd2;
	cvta.to.global.u64 	%rd6, %rd3;
	mul.wide.u32 	%rd7, %r1, 4;
	add.s64 	%rd8, %rd5, %rd7;
	ld.global.f32 	%f1, [%rd8];
	cvt.rn.f32.u32 	%f2, %r4;
	mul.f32 	%f3, %f1, %f2;
	cvt.rmi.f32.f32 	%f4, %f3;
	cvt.rzi.s32.f32 	%r2, %f4;
	add.s64 	%rd9, %rd6, %rd7;
	ld.global.f32 	%f5, [%rd9];
	mul.f32 	%f6, %f5, %f2;
	cvt.rmi.f32.f32 	%f7, %f6;
	cvt.rzi.s32.f32 	%r3, %f7;
	setp.lt.s32 	%p2, %r2, 0;
	setp.gt.u32 	%p3, %r2, %r4;
	or.pred  	%p4, %p2, %p3;
	setp.lt.s32 	%p6, %r3, 0;
	setp.gt.u32 	%p7, %r3, %r4;
	or.pred  	%p8, %p7, %p6;
	or.pred  	%p9, %p8, %p4;
	@%p9 bra 	$L__BB0_3;
	mad.lo.s32 	%r9, %r3, %r4, %r2;
	add.s64 	%rd11, %rd1, %rd7;
	st.global.u32 	[%rd11], %r9;
	bra.uni 	$L__BB0_4;
$L__BB0_3:
	add.s64 	%rd13, %rd1, %rd7;
	mov.b32 	%r10, -1;
	st.global.u32 	[%rd13], %r10;
$L__BB0_4:
	ret;

}
	// .globl	_Z18countCellOccupancyPjS_jj
.visible .entry _Z18countCellOccupancyPjS_jj(
	.param .u64 .ptr .align 1 _Z18countCellOccupancyPjS_jj_param_0,
	.param .u64 .ptr .align 1 _Z18countCellOccupancyPjS_jj_param_1,
	.param .u32 _Z18countCellOccupancyPjS_jj_param_2,
	.param .u32 _Z18countCellOccupancyPjS_jj_param_3
)
{
	.reg .pred 	%p<3>;
	.reg .b32 	%r<9>;
	.reg .b64 	%rd<9>;

	ld.param.u64 	%rd1, [_Z18countCellOccupancyPjS_jj_param_0];
	ld.param.u64 	%rd2, [_Z18countCellOccupancyPjS_jj_param_1];
	ld.param.u32 	%r3, [_Z18countCellOccupancyPjS_jj_param_2];
	ld.param.u32 	%r4, [_Z18countCellOccupancyPjS_jj_param_3];
	mov.u32 	%r5, %ctaid.x;
	mov.u32 	%r6, %ntid.x;
	mov.u32 	%r7, %tid.x;
	mad.lo.s32 	%r1, %r5, %r6, %r7;
	setp.ge.u32 	%p1, %r1, %r4;
	@%p1 bra 	$L__BB1_3;
	cvta.to.global.u64 	%rd3, %rd2;
	mul.wide.u32 	%rd4, %r1, 4;
	add.s64 	%rd5, %rd3, %rd4;
	ld.global.u32 	%r2, [%rd5];
	setp.ge.u32 	%p2, %r2, %r3;
	@%p2 bra 	$L__BB1_3;
	cvta.to.global.u64 	%rd6, %rd1;
	mul.wide.u32 	%rd7, %r2, 4;
	add.s64 	%rd8, %rd6, %rd7;
	atom.global.add.u32 	%r8, [%rd8], 1;
$L__BB1_3:
	ret;

}
	// .globl	_Z18neighbourhoodCellsPjfjj
.visible .entry _Z18neighbourhoodCellsPjfjj(
	.param .u64 .ptr .align 1 _Z18neighbourhoodCellsPjfjj_param_0,
	.param .f32 _Z18neighbourhoodCellsPjfjj_param_1,
	.param .u32 _Z18neighbourhoodCellsPjfjj_param_2,
	.param .u32 _Z18neighbourhoodCellsPjfjj_param_3
)
{
	.reg .pred 	%p<28>;
	.reg .b32 	%r<109>;
	.reg .b32 	%f<4>;
	.reg .b64 	%rd<17>;
	.reg .b64 	%fd<6>;

	ld.param.u64 	%rd2, [_Z18neighbourhoodCellsPjfjj_param_0];
	ld.param.f32 	%f1, [_Z18neighbourhoodCellsPjfjj_param_1];
	ld.param.u32 	%r61, [_Z18neighbourhoodCellsPjfjj_param_2];
	ld.param.u32 	%r62, [_Z18neighbourhoodCellsPjfjj_param_3];
	cvta.to.global.u64 	%rd1, %rd2;
	cvt.f64.f32 	%fd1, %f1;
	cvt.rn.f32.u32 	%f2, %r61;
	cvt.f64.f32 	%fd2, %f2;
	rcp.rn.f64 	%fd3, %fd2;
	div.rn.f64 	%fd4, %fd1, %fd3;
	cvt.rpi.f64.f64 	%fd5, %fd4;
	cvt.rzi.s32.f64 	%r1, %fd5;
	div.u32 	%r63, %r62, %r61;
	cvt.rn.f32.u32 	%f3, %r63;
	cvt.rzi.s32.f32 	%r2, %f3;
	mul.lo.s32 	%r3, %r2, %r61;
	sub.s32 	%r64, %r62, %r3;
	sub.s32 	%r89, %r64, %r1;
	add.s32 	%r65, %r64, %r1;
	setp.gt.s32 	%p1, %r89, %r65;
	@%p1 bra 	$L__BB2_23;
	sub.s32 	%r5, %r2, %r1;
	add.s32 	%r6, %r2, %r1;
	add.s32 	%r7, %r61, -1;
	add.s32 	%r67, %r1, %r62;
	sub.s32 	%r68, %r67, %r3;
	add.s32 	%r8, %r68, 1;
	shl.b32 	%r9, %r1, 1;
	and.b32  	%r10, %r1, 1;
	add.s32 	%r69, %r5, 3;
	mul.lo.s32 	%r11, %r61, %r69;
	shl.b32 	%r12, %r61, 2;
	add.s32 	%r70, %r5, 2;
	mul.lo.s32 	%r13, %r61, %r70;
	mul.lo.s32 	%r15, %r61, %r5;
	add.s32 	%r14, %r15, %r61;
	and.b32  	%r71, %r9, -4;
	neg.s32 	%r16, %r71;
	mov.b32 	%r98, 0;
$L__BB2_2:
	setp.gt.s32 	%p2, %r5, %r6;
	@%p2 bra 	$L__BB2_22;
	setp.lt.u32 	%p3, %r9, 3;
	mov.u32 	%r106, %r5;
	@%p3 bra 	$L__BB2_14;
	add.s32 	%r95, %r11, %r89;
	add.s32 	%r94, %r13, %r89;
	add.s32 	%r93, %r14, %r89;
	add.s32 	%r92, %r15, %r89;
	mov.u32 	%r91, %r16;
	mov.u32 	%r96, %r5;
$L__BB2_5:
	.pragma "nounroll";
	or.b32  	%r72, %r96, %r89;
	setp.lt.s32 	%p4, %r72, 0;
	max.u32 	%r73, %r96, %r89;
	setp.gt.u32 	%p5, %r73, %r7;
	or.pred  	%p6, %p5, %p4;
	@%p6 bra 	$L__BB2_7;
	mul.wide.s32 	%rd3, %r98, 4;
	add.s64 	%rd4, %rd1, %rd3;
	st.global.u32 	[%rd4], %r92;
	add.s32 	%r98, %r98, 1;
$L__BB2_7:
	add.s32 	%r32, %r96, 1;
	or.b32  	%r74, %r32, %r89;
	setp.lt.s32 	%p7, %r74, 0;
	max.u32 	%r75, %r32, %r89;
	setp.gt.u32 	%p8, %r75, %r7;
	or.pred  	%p9, %p8, %p7;
	@%p9 bra 	$L__BB2_9;
	mul.wide.s32 	%rd5, %r98, 4;
	add.s64 	%rd6, %rd1, %rd5;
	st.global.u32 	[%rd6], %r93;
	add.s32 	%r98, %r98, 1;
$L__BB2_9:
	add.s32 	%r35, %r32, 1;
	or.b32  	%r76, %r35, %r89;
	setp.lt.s32 	%p10, %r76, 0;
	max.u32 	%r77, %r35, %r89;
	setp.gt.u32 	%p11, %r77, %r7;
	or.pred  	%p12, %p11, %p10;
	@%p12 bra 	$L__BB2_11;
	mul.wide.s32 	%rd7, %r98, 4;
	add.s64 	%rd8, %rd1, %rd7;
	st.global.u32 	[%rd8], %r94;
	add.s32 	%r98, %r98, 1;
$L__BB2_11:
	add.s32 	%r38, %r35, 1;
	or.b32  	%r78, %r38, %r89;
	setp.lt.s32 	%p13, %r78, 0;
	max.u32 	%r79, %r38, %r89;
	setp.gt.u32 	%p14, %r79, %r7;
	or.pred  	%p15, %p14, %p13;
	@%p15 bra 	$L__BB2_13;
	mul.wide.s32 	%rd9, %r98, 4;
	add.s64 	%rd10, %rd1, %rd9;
	st.global.u32 	[%rd10], %r95;
	add.s32 	%r98, %r98, 1;
$L__BB2_13:
	add.s32 	%r106, %r96, 4;
	add.s32 	%r95, %r95, %r12;
	add.s32 	%r94, %r94, %r12;
	add.s32 	%r93, %r93, %r12;
	add.s32 	%r92, %r92, %r12;
	add.s32 	%r91, %r91, 4;
	setp.ne.s32 	%p16, %r91, 0;
	add.s32 	%r96, %r38, 1;
	@%p16 bra 	$L__BB2_5;
$L__BB2_14:
	setp.eq.s32 	%p17, %r10, 0;
	@%p17 bra 	$L__BB2_20;
	or.b32  	%r80, %r106, %r89;
	setp.lt.s32 	%p18, %r80, 0;
	max.u32 	%r81, %r106, %r89;
	setp.gt.u32 	%p19, %r81, %r7;
	or.pred  	%p20, %p19, %p18;
	@%p20 bra 	$L__BB2_17;
	mad.lo.s32 	%r82, %r106, %r61, %r89;
	mul.wide.s32 	%rd11, %r98, 4;
	add.s64 	%rd12, %rd1, %rd11;
	st.global.u32 	[%rd12], %r82;
	add.s32 	%r98, %r98, 1;
$L__BB2_17:
	add.s32 	%r52, %r106, 1;
	or.b32  	%r83, %r52, %r89;
	setp.lt.s32 	%p21, %r83, 0;
	max.u32 	%r84, %r52, %r89;
	setp.gt.u32 	%p22, %r84, %r7;
	or.pred  	%p23, %p22, %p21;
	@%p23 bra 	$L__BB2_19;
	mad.lo.s32 	%r85, %r52, %r61, %r89;
	mul.wide.s32 	%rd13, %r98, 4;
	add.s64 	%rd14, %rd1, %rd13;
	st.global.u32 	[%rd14], %r85;
	add.s32 	%r98, %r98, 1;
$L__BB2_19:
	add.s32 	%r106, %r106, 2;
$L__BB2_20:
	or.b32  	%r86, %r106, %r89;
	setp.lt.s32 	%p24, %r86, 0;
	max.u32 	%r87, %r106, %r89;
	setp.gt.u32 	%p25, %r87, %r7;
	or.pred  	%p26, %p25, %p24;
	@%p26 bra 	$L__BB2_22;
	mad.lo.s32 	%r88, %r106, %r61, %r89;
	mul.wide.s32 	%rd15, %r98, 4;
	add.s64 	%rd16, %rd1, %rd15;
	st.global.u32 	[%rd16], %r88;
	add.s32 	%r98, %r98, 1;
$L__BB2_22:
	add.s32 	%r89, %r89, 1;
	setp.ne.s32 	%p27, %r89, %r8;
	@%p27 bra 	$L__BB2_2;
$L__BB2_23:
	ret;

}
	// .globl	_Z14emptyCellCheckPjS_j
.visible .entry _Z14emptyCellCheckPjS_j(
	.param .u64 .ptr .align 1 _Z14emptyCellCheckPjS_j_param_0,
	.param .u64 .ptr .align 1 _Z14emptyCellCheckPjS_j_param_1,
	.param .u32 _Z14emptyCellCheckPjS_j_param_2
)
{
	.reg .pred 	%p<4>;
	.reg .b32 	%r<10>;
	.reg .b64 	%rd<9>;

	ld.param.u64 	%rd2, [_Z14emptyCellCheckPjS_j_param_0];
	ld.param.u64 	%rd3, [_Z14emptyCellCheckPjS_j_param_1];
	ld.param.u32 	%r4, [_Z14emptyCellCheckPjS_j_param_2];
	mov.u32 	%r5, %ctaid.x;
	mov.u32 	%r6, %ntid.x;
	mov.u32 	%r7, %tid.x;
	mad.lo.s32 	%r1, %r5, %r6, %r7;
	mul.lo.s32 	%r2, %r4, %r4;
	setp.ge.u32 	%p1, %r1, %r2;
	@%p1 bra 	$L__BB3_4;
	cvta.to.global.u64 	%rd4, %rd2;
	mul.wide.u32 	%rd5, %r1, 4;
	add.s64 	%rd1, %rd4, %rd5;
	ld.global.u32 	%r3, [%rd1];
	setp.ge.u32 	%p2, %r3, %r2;
	@%p2 bra 	$L__BB3_4;
	cvta.to.global.u64 	%rd6, %rd3;
	mul.wide.u32 	%rd7, %r3, 4;
	add.s64 	%rd8, %rd6, %rd7;
	ld.global.u32 	%r8, [%rd8];
	setp.ne.s32 	%p3, %r8, 0;
	@%p3 bra 	$L__BB3_4;
	mov.b32 	%r9, -1;
	st.global.u32 	[%rd1], %r9;
$L__BB3_4:
	ret;

}
	// .globl	_Z20nearestNeighbourPntsPjS_S_jj
.visible .entry _Z20nearestNeighbourPntsPjS_S_jj(
	.param .u64 .ptr .align 1 _Z20nearestNeighbourPntsPjS_S_jj_param_0,
	.param .u64 .ptr .align 1 _Z20nearestNeighbourPntsPjS_S_jj_param_1,
	.param .u64 .ptr .align 1 _Z20nearestNeighbourPntsPjS_S_jj_param_2,
	.param .u32 _Z20nearestNeighbourPntsPjS_S_jj_param_3,
	.param .u32 _Z20nearestNeighbourPntsPjS_S_jj_param_4
)
{
	.reg .pred 	%p<6>;
	.reg .b32 	%r<14>;
	.reg .b64 	%rd<13>;

	ld.param.u64 	%rd1, [_Z20nearestNeighbourPntsPjS_S_jj_param_0];
	ld.param.u64 	%rd2, [_Z20nearestNeighbourPntsPjS_S_jj_param_1];
	ld.param.u64 	%rd3, [_Z20nearestNeighbourPntsPjS_S_jj_param_2];
	ld.param.u32 	%r5, [_Z20nearestNeighbourPntsPjS_S_jj_param_3];
	ld.param.u32 	%r6, [_Z20nearestNeighbourPntsPjS_S_jj_param_4];
	mov.u32 	%r7, %ctaid.x;
	mov.u32 	%r8, %ntid.x;
	mov.u32 	%r9, %tid.x;
	mad.lo.s32 	%r1, %r7, %r8, %r9;
	mov.u32 	%r10, %ctaid.y;
	mov.u32 	%r11, %ntid.y;
	mov.u32 	%r12, %tid.y;
	mad.lo.s32 	%r2, %r10, %r11, %r12;
	mul.lo.s32 	%r3, %r6, %r6;
	setp.ge.u32 	%p1, %r1, %r3;
	@%p1 bra 	$L__BB4_4;
	cvta.to.global.u64 	%rd4, %rd2;
	mul.wide.u32 	%rd5, %r1, 4;
	add.s64 	%rd6, %rd4, %rd5;
	ld.global.u32 	%r4, [%rd6];
	setp.ge.u32 	%p2, %r4, %r3;
	setp.ge.u32 	%p3, %r2, %r5;
	or.pred  	%p4, %p3, %p2;
	@%p4 bra 	$L__BB4_4;
	cvta.to.global.u64 	%rd7, %rd3;
	mul.wide.u32 	%rd8, %r2, 4;
	add.s64 	%rd9, %rd7, %rd8;
	ld.global.u32 	%r13, [%rd9];
	setp.ne.s32 	%p5, %r4, %r13;
	@%p5 bra 	$L__BB4_4;
	cvta.to.global.u64 	%rd10, %rd1;
	add.s64 	%rd12, %rd10, %rd8;
	st.global.u32 	[%rd12], %r2;
$L__BB4_4:
	ret;

}
	// .globl	_ZN3cub18CUB_300001_SM_10006detail11EmptyKernelIvEEvv
.visible .entry _ZN3cub18CUB_300001_SM_10006detail11EmptyKernelIvEEvv()
{


	ret;

}


// ===== COMPILED SASS (sm_100) =====

	.target	sm_100

	.elftype	@"ET_EXEC"


//--------------------- .note.nv.tkinfo           --------------------------
	.section	.note.nv.tkinfo,"",@"SHT_NOTE"
	.sectionflags	@"SHF_NOTE_NV_TKINFO"
	.tkinfo
        /*0018*/ 	.word	0x00000002
        /*0030*/ 	.string	""
        /*0030*/ 	.string	"ptxas"
        /*0030*/ 	.string	"Cuda compilation tools, release 13.0, V13.0.88"
        /*0030*/ 	.string	"Build cuda_13.0.r13.0/compiler.36424714_0"
        /*0030*/ 	.string	"-arch sm_100 -m 64 "



//--------------------- .note.nv.cuinfo           --------------------------
	.section	.note.nv.cuinfo,"",@"SHT_NOTE"
	.sectionflags	@"SHF_NOTE_NV_CUINFO"
        /*0018*/ 	.short	0x0002
        /*001a*/ 	.short	0x0064
        /*001c*/ 	.short	0x0082
	.zero		2


//--------------------- .nv.info                  --------------------------
	.section	.nv.info,"",@"SHT_CUDA_INFO"
	.align	4


	//----- nvinfo : EIATTR_REGCOUNT
	.align		4
        /*0000*/ 	.byte	0x04, 0x2f
        /*0002*/ 	.short	(.L_46 - .L_45)
	.align		4
.L_45:
        /*0004*/ 	.word	index@(_Z9pointHashPjPKfS1_jj)
        /*0008*/ 	.word	0x0000000c


	//----- nvinfo : EIATTR_FRAME_SIZE
	.align		4
.L_46:
        /*000c*/ 	.byte	0x04, 0x11
        /*000e*/ 	.short	(.L_48 - .L_47)
	.align		4
.L_47:
        /*0010*/ 	.word	index@(_Z9pointHashPjPKfS1_jj)
        /*0014*/ 	.word	0x00000000


	//----- nvinfo : EIATTR_REGCOUNT
	.align		4
.L_48:
        /*0018*/ 	.byte	0x04, 0x2f
        /*001a*/ 	.short	(.L_50 - .L_49)
	.align		4
.L_49:
        /*001c*/ 	.word	index@(_Z18countCellOccupancyPjS_jj)
        /*0020*/ 	.word	0x0000000a


	//----- nvinfo : EIATTR_FRAME_SIZE
	.align		4
.L_50:
        /*0024*/ 	.byte	0x04, 0x11
        /*0026*/ 	.short	(.L_52 - .L_51)
	.align		4
.L_51:
        /*0028*/ 	.word	index@(_Z18countCellOccupancyPjS_jj)
        /*002c*/ 	.word	0x00000000


	//----- nvinfo : EIATTR_REGCOUNT
	.align		4
.L_52:
        /*0030*/ 	.byte	0x04, 0x2f
        /*0032*/ 	.short	(.L_54 - .L_53)
	.align		4
.L_53:
        /*0034*/ 	.word	index@(_Z18neighbourhoodCellsPjfjj)
        /*0038*/ 	.word	0x00000020


	//----- nvinfo : EIATTR_FRAME_SIZE
	.align		4
.L_54:
        /*003c*/ 	.byte	0x04, 0x11
        /*003e*/ 	.short	(.L_56 - .L_55)
	.align		4
.L_55:
        /*0040*/ 	.word	index@($__internal_1_$__cuda_sm20_div_rn_f64_full)
        /*0044*/ 	.word	0x00000000


	//----- nvinfo : EIATTR_FRAME_SIZE
	.align		4
.L_56:
        /*0048*/ 	.byte	0x04, 0x11
        /*004a*/ 	.short	(.L_58 - .L_57)
	.align		4
.L_57:
        /*004c*/ 	.word	index@($__internal_0_$__cuda_sm20_dblrcp_rn_slowpath_v3)
        /*0050*/ 	.word	0x00000000


	//----- nvinfo : EIATTR_FRAME_SIZE
	.align		4
.L_58:
        /*0054*/ 	.byte	0x04, 0x11
        /*0056*/ 	.short	(.L_60 - .L_59)
	.align		4
.L_59:
        /*0058*/ 	.word	index@(_Z18neighbourhoodCellsPjfjj)
        /*005c*/ 	.word	0x00000000


	//----- nvinfo : EIATTR_REGCOUNT
	.align		4
.L_60:
        /*0060*/ 	.byte	0x04, 0x2f
        /*0062*/ 	.short	(.L_62 - .L_61)
	.align		4
.L_61:
        /*0064*/ 	.word	index@(_Z14emptyCellCheckPjS_j)
        /*0068*/ 	.word	0x0000000a


	//----- nvinfo : EIATTR_FRAME_SIZE
	.align		4
.L_62:
        /*006c*/ 	.byte	0x04, 0x11
        /*006e*/ 	.short	(.L_64 - .L_63)
	.align		4
.L_63:
        /*0070*/ 	.word	index@(_Z14emptyCellCheckPjS_j)
        /*0074*/ 	.word	0x00000000


	//----- nvinfo : EIATTR_REGCOUNT
	.align		4
.L_64:
        /*0078*/ 	.byte	0x04, 0x2f
        /*007a*/ 	.short	(.L_66 - .L_65)
	.align		4
.L_65:
        /*007c*/ 	.word	index@(_Z20nearestNeighbourPntsPjS_S_jj)
        /*0080*/ 	.word	0x0000000a


	//----- nvinfo : EIATTR_FRAME_SIZE
	.align		4
.L_66:
        /*0084*/ 	.byte	0x04, 0x11
        /*0086*/ 	.short	(.L_68 - .L_67)
	.align		4
.L_67:
        /*0088*/ 	.word	index@(_Z20nearestNeighbourPntsPjS_S_jj)
        /*008c*/ 	.word	0x00000000


	//----- nvinfo : EIATTR_REGCOUNT
	.align		4
.L_68:
        /*0090*/ 	.byte	0x04, 0x2f
        /*0092*/ 	.short	(.L_70 - .L_69)
	.align		4
.L_69:
        /*0094*/ 	.word	index@(_ZN3cub18CUB_300001_SM_10006detail11EmptyKernelIvEEvv)
        /*0098*/ 	.word	0x00000004


	//----- nvinfo : EIATTR_FRAME_SIZE
	.align		4
.L_70:
        /*009c*/ 	.byte	0x04, 0x11
        /*009e*/ 	.short	(.L_72 - .L_71)
	.align		4
.L_71:
        /*00a0*/ 	.word	index@(_ZN3cub18CUB_300001_SM_10006detail11EmptyKernelIvEEvv)
        /*00a4*/ 	.word	0x00000000


	//----- nvinfo : EIATTR_MIN_STACK_SIZE
	.align		4
.L_72:
        /*00a8*/ 	.byte	0x04, 0x12
        /*00aa*/ 	.short	(.L_74 - .L_73)
	.align		4
.L_73:
        /*00ac*/ 	.word	index@(_ZN3cub18CUB_300001_SM_10006detail11EmptyKernelIvEEvv)
        /*00b0*/ 	.word	0x00000000


	//----- nvinfo : EIATTR_MIN_STACK_SIZE
	.align		4
.L_74:
        /*00b4*/ 	.byte	0x04, 0x12
        /*00b6*/ 	.short	(.L_76 - .L_75)
	.align		4
.L_75:
        /*00b8*/ 	.word	index@(_Z20nearestNeighbourPntsPjS_S_jj)
        /*00bc*/ 	.word	0x00000000


	//----- nvinfo : EIATTR_MIN_STACK_SIZE
	.align		4
.L_76:
        /*00c0*/ 	.byte	0x04, 0x12
        /*00c2*/ 	.short	(.L_78 - .L_77)
	.align		4
.L_77:
        /*00c4*/ 	.word	index@(_Z14emptyCellCheckPjS_j)
        /*00c8*/ 	.word	0x00000000


	//----- nvinfo : EIATTR_MIN_STACK_SIZE
	.align		4
.L_78:
        /*00cc*/ 	.byte	0x04, 0x12
        /*00ce*/ 	.short	(.L_80 - .L_79)
	.align		4
.L_79:
        /*00d0*/ 	.word	index@(_Z18neighbourhoodCellsPjfjj)
        /*00d4*/ 	.word	0x00000000


	//----- nvinfo : EIATTR_MIN_STACK_SIZE
	.align		4
.L_80:
        /*00d8*/ 	.byte	0x04, 0x12
        /*00da*/ 	.short	(.L_82 - .L_81)
	.align		4
.L_81:
        /*00dc*/ 	.word	index@(_Z18countCellOccupancyPjS_jj)
        /*00e0*/ 	.word	0x00000000


	//----- nvinfo : EIATTR_MIN_STACK_SIZE
	.align		4
.L_82:
        /*00e4*/ 	.byte	0x04, 0x12
        /*00e6*/ 	.short	(.L_84 - .L_83)
	.align		4
.L_83:
        /*00e8*/ 	.word	index@(_Z9pointHashPjPKfS1_jj)
        /*00ec*/ 	.word	0x00000000
.L_84:


//--------------------- .nv.compat                --------------------------
	.section	.nv.compat,"",@"SHT_CUDA_COMPAT_INFO"
	.align	4
        /*0000*/ 	.byte	0x02, 0x09, 0x00, 0x00, 0x02, 0x02, 0x01, 0x00, 0x02, 0x05, 0x05, 0x00, 0x03, 0x07, 0x01, 0x01
        /*0010*/ 	.byte	0x02, 0x03, 0x00, 0x00, 0x02, 0x06, 0x01, 0x00, 0x04, 0x0b, 0x08, 0x00, 0x01, 0x00, 0x00, 0x00
        /*0020*/ 	.byte	0x00, 0x00, 0x00, 0x00


//--------------------- .nv.info._ZN3cub18CUB_300001_SM_10006detail11EmptyKernelIvEEvv --------------------------
	.section	.nv.info._ZN3cub18CUB_300001_SM_10006detail11EmptyKernelIvEEvv,"",@"SHT_CUDA_INFO"
	.sectionflags	@""
	.align	4


	//----- nvinfo : EIATTR_CUDA_API_VERSION
	.align		4
        /*0000*/ 	.byte	0x04, 0x37
        /*0002*/ 	.short	(.L_86 - .L_85)
.L_85:
        /*0004*/ 	.word	0x00000082


	//----- nvinfo : EIATTR_SPARSE_MMA_MASK
	.align		4
.L_86:
        /*0008*/ 	.byte	0x03, 0x50
        /*000a*/ 	.short	0x0000


	//----- nvinfo : EIATTR_MAXREG_COUNT
	.align		4
        /*000c*/ 	.byte	0x03, 0x1b
        /*000e*/ 	.short	0x00ff


	//----- nvinfo : EIATTR_MERCURY_ISA_VERSION
	.align		4
        /*0010*/ 	.byte	0x03, 0x5f
        /*0012*/ 	.short	0x0101


	//----- nvinfo : EIATTR_VRC_CTA_INIT_COUNT
	.align		4
        /*0014*/ 	.byte	0x02, 0x4a
	.zero		1
	.zero		1


	//----- nvinfo : EIATTR_EXIT_INSTR_OFFSETS
	.align		4
        /*0018*/ 	.byte	0x04, 0x1c
        /*001a*/ 	.short	(.L_88 - .L_87)


	//   ....[0]....
.L_87:
        /*001c*/ 	.word	0x00000010


	//----- nvinfo : EIATTR_SW_WAR
	.align		4
.L_88:
        /*0020*/ 	.byte	0x04, 0x36
        /*0022*/ 	.short	(.L_90 - .L_89)
.L_89:
        /*0024*/ 	.word	0x00000008
.L_90:


//--------------------- .nv.info._Z20nearestNeighbourPntsPjS_S_jj --------------------------
	.section	.nv.info._Z20nearestNeighbourPntsPjS_S_jj,"",@"SHT_CUDA_INFO"
	.sectionflags	@""
	.align	4


	//----- nvinfo : EIATTR_CUDA_API_VERSION
	.align		4
        /*0000*/ 	.byte	0x04, 0x37
        /*0002*/ 	.short	(.L_92 - .L_91)
.L_91:
        /*0004*/ 	.word	0x00000082


	//----- nvinfo : EIATTR_KPARAM_INFO
	.align		4
.L_92:
        /*0008*/ 	.byte	0x04, 0x17
        /*000a*/ 	.short	(.L_94 - .L_93)
.L_93:
        /*000c*/ 	.word	0x00000000
        /*0010*/ 	.short	0x0004
        /*0012*/ 	.short	0x001c
        /*0014*/ 	.byte	0x00, 0xf0, 0x11, 0x00


	//----- nvinfo : EIATTR_KPARAM_INFO
	.align		4
.L_94:
        /*0018*/ 	.byte	0x04, 0x17
        /*001a*/ 	.short	(.L_96 - .L_95)
.L_95:
        /*001c*/ 	.word	0x00000000
        /*0020*/ 	.short	0x0003
        /*0022*/ 	.short	0x0018
        /*0024*/ 	.byte	0x00, 0xf0, 0x11, 0x00


	//----- nvinfo : EIATTR_KPARAM_INFO
	.align		4
.L_96:
        /*0028*/ 	.byte	0x04, 0x17
        /*002a*/ 	.short	(.L_98 - .L_97)
.L_97:
        /*002c*/ 	.word	0x00000000
        /*0030*/ 	.short	0x0002
        /*0032*/ 	.short	0x0010
        /*0034*/ 	.byte	0x00, 0xf5, 0x21, 0x00


	//----- nvinfo : EIATTR_KPARAM_INFO
	.align		4
.L_98:
        /*0038*/ 	.byte	0x04, 0x17
        /*003a*/ 	.short	(.L_100 - .L_99)
.L_99:
        /*003c*/ 	.word	0x00000000
        /*0040*/ 	.short	0x0001
        /*0042*/ 	.short	0x0008
        /*0044*/ 	.byte	0x00, 0xf5, 0x21, 0x00


	//----- nvinfo : EIATTR_KPARAM_INFO
	.align		4
.L_100:
        /*0048*/ 	.byte	0x04, 0x17
        /*004a*/ 	.short	(.L_102 - .L_101)
.L_101:
        /*004c*/ 	.word	0x00000000
        /*0050*/ 	.short	0x0000
        /*0052*/ 	.short	0x0000
        /*0054*/ 	.byte	0x00, 0xf5, 0x21, 0x00


	//----- nvinfo : EIATTR_SPARSE_MMA_MASK
	.align		4
.L_102:
        /*0058*/ 	.byte	0x03, 0x50
        /*005a*/ 	.short	0x0000


	//----- nvinfo : EIATTR_MAXREG_COUNT
	.align		4
        /*005c*/ 	.byte	0x03, 0x1b
        /*005e*/ 	.short	0x00ff


	//----- nvinfo : EIATTR_MERCURY_ISA_VERSION
	.align		4
        /*0060*/ 	.byte	0x03, 0x5f
        /*0062*/ 	.short	0x0101


	//----- nvinfo : EIATTR_VRC_CTA_INIT_COUNT
	.align		4
        /*0064*/ 	.byte	0x02, 0x4a
	.zero		1
	.zero		1


	//----- nvinfo : EIATTR_EXIT_INSTR_OFFSETS
	.align		4
        /*0068*/ 	.byte	0x04, 0x1c
        /*006a*/ 	.short	(.L_104 - .L_103)


	//   ....[0]....
.L_103:
        /*006c*/ 	.word	0x000000c0


	//   ....[1]....
        /*0070*/ 	.word	0x00000140


	//   ....[2]....
        /*0074*/ 	.word	0x00000190


	//   ....[3]....
        /*0078*/ 	.word	0x000001d0


	//----- nvinfo : EIATTR_CBANK_PARAM_SIZE
	.align		4
.L_104:
        /*007c*/ 	.byte	0x03, 0x19
        /*007e*/ 	.short	0x0020


	//----- nvinfo : EIATTR_PARAM_CBANK
	.align		4
        /*0080*/ 	.byte	0x04, 0x0a
        /*0082*/ 	.short	(.L_106 - .L_105)
	.align		4
.L_105:
        /*0084*/ 	.word	index@(.nv.constant0._Z20nearestNeighbourPntsPjS_S_jj)
        /*0088*/ 	.short	0x0380
        /*008a*/ 	.short	0x0020


	//----- nvinfo : EIATTR_SW_WAR
	.align		4
.L_106:
        /*008c*/ 	.byte	0x04, 0x36
        /*008e*/ 	.short	(.L_108 - .L_107)
.L_107:
        /*0090*/ 	.word	0x00000008
.L_108:


//--------------------- .nv.info._Z14emptyCellCheckPjS_j --------------------------
	.section	.nv.info._Z14emptyCellCheckPjS_j,"",@"SHT_CUDA_INFO"
	.sectionflags	@""
	.align	4


	//----- nvinfo : EIATTR_CUDA_API_VERSION
	.align		4
        /*0000*/ 	.byte	0x04, 0x37
        /*0002*/ 	.short	(.L_110 - .L_109)
.L_109:
        /*0004*/ 	.word	0x00000082


	//----- nvinfo : EIATTR_KPARAM_INFO
	.align		4
.L_110:
        /*0008*/ 	.byte	0x04, 0x17
        /*000a*/ 	.short	(.L_112 - .L_111)
.L_111:
        /*000c*/ 	.word	0x00000000
        /*0010*/ 	.short	0x0002
        /*0012*/ 	.short	0x0010
        /*0014*/ 	.byte	0x00, 0xf0, 0x11, 0x00


	//----- nvinfo : EIATTR_KPARAM_INFO
	.align		4
.L_112:
        /*0018*/ 	.byte	0x04, 0x17
        /*001a*/ 	.short	(.L_114 - .L_113)
.L_113:
        /*001c*/ 	.word	0x00000000
        /*0020*/ 	.short	0x0001
        /*0022*/ 	.short	0x0008
        /*0024*/ 	.byte	0x00, 0xf5, 0x21, 0x00


	//----- nvinfo : EIATTR_KPARAM_INFO
	.align		4
.L_114:
        /*0028*/ 	.byte	0x04, 0x17
        /*002a*/ 	.short	(.L_116 - .L_115)
.L_115:
        /*002c*/ 	.word	0x00000000
        /*0030*/ 	.short	0x0000
        /*0032*/ 	.short	0x0000
        /*0034*/ 	.byte	0x00, 0xf5, 0x21, 0x00


	//----- nvinfo : EIATTR_SPARSE_MMA_MASK
	.align		4
.L_116:
        /*0038*/ 	.byte	0x03, 0x50
        /*003a*/ 	.short	0x0000


	//----- nvinfo : EIATTR_MAXREG_COUNT
	.align		4
        /*003c*/ 	.byte	0x03, 0x1b
        /*003e*/ 	.short	0x00ff


	//----- nvinfo : EIATTR_MERCURY_ISA_VERSION
	.align		4
        /*0040*/ 	.byte	0x03, 0x5f
        /*0042*/ 	.short	0x0101


	//----- nvinfo : EIATTR_VRC_CTA_INIT_COUNT
	.align		4
        /*0044*/ 	.byte	0x02, 0x4a
	.zero		1
	.zero		1


	//----- nvinfo : EIATTR_EXIT_INSTR_OFFSETS
	.align		4
        /*0048*/ 	.byte	0x04, 0x1c
        /*004a*/ 	.short	(.L_118 - .L_117)


	//   ....[0]....
.L_117:
        /*004c*/ 	.word	0x00000080


	//   ....[1]....
        /*0050*/ 	.word	0x000000e0


	//   ....[2]....
        /*0054*/ 	.word	0x00000130


	//   ....[3]....
        /*0058*/ 	.word	0x00000160


	//----- nvinfo : EIATTR_CBANK_PARAM_SIZE
	.align		4
.L_118:
        /*005c*/ 	.byte	0x03, 0x19
        /*005e*/ 	.short	0x0014


	//----- nvinfo : EIATTR_PARAM_CBANK
	.align		4
        /*0060*/ 	.byte	0x04, 0x0a
        /*0062*/ 	.short	(.L_120 - .L_119)
	.align		4
.L_119:
        /*0064*/ 	.word	index@(.nv.constant0._Z14emptyCellCheckPjS_j)
        /*0068*/ 	.short	0x0380
        /*006a*/ 	.short	0x0014


	//----- nvinfo : EIATTR_SW_WAR
	.align		4
.L_120:
        /*006c*/ 	.byte	0x04, 0x36
        /*006e*/ 	.short	(.L_122 - .L_121)
.L_121:
        /*0070*/ 	.word	0x00000008
.L_122:


//--------------------- .nv.info._Z18neighbourhoodCellsPjfjj --------------------------
	.section	.nv.info._Z18neighbourhoodCellsPjfjj,"",@"SHT_CUDA_INFO"
	.sectionflags	@""
	.align	4


	//----- nvinfo : EIATTR_CUDA_API_VERSION
	.align		4
        /*0000*/ 	.byte	0x04, 0x37
        /*0002*/ 	.short	(.L_124 - .L_123)
.L_123:
        /*0004*/ 	.word	0x00000082


	//----- nvinfo : EIATTR_KPARAM_INFO
	.align		4
.L_124:
        /*0008*/ 	.byte	0x04, 0x17
        /*000a*/ 	.short	(.L_126 - .L_125)
.L_125:
        /*000c*/ 	.word	0x00000000
        /*0010*/ 	.short	0x0003
        /*0012*/ 	.short	0x0010
        /*0014*/ 	.byte	0x00, 0xf0, 0x11, 0x00


	//----- nvinfo : EIATTR_KPARAM_INFO
	.align		4
.L_126:
        /*0018*/ 	.byte	0x04, 0x17
        /*001a*/ 	.short	(.L_128 - .L_127)
.L_127:
        /*001c*/ 	.word	0x00000000
        /*0020*/ 	.short	0x0002
        /*0022*/ 	.short	0x000c
        /*0024*/ 	.byte	0x00, 0xf0, 0x11, 0x00


	//----- nvinfo : EIATTR_KPARAM_INFO
	.align		4
.L_128:
        /*0028*/ 	.byte	0x04, 0x17
        /*002a*/ 	.short	(.L_130 - .L_129)
.L_129:
        /*002c*/ 	.word	0x00000000
        /*0030*/ 	.short	0x0001
        /*0032*/ 	.short	0x0008
        /*0034*/ 	.byte	0x00, 0xf0, 0x11, 0x00


	//----- nvinfo : EIATTR_KPARAM_INFO
	.align		4
.L_130:
        /*0038*/ 	.byte	0x04, 0x17
        /*003a*/ 	.short	(.L_132 - .L_131)
.L_131:
        /*003c*/ 	.word	0x00000000
        /*0040*/ 	.short	0x0000
        /*0042*/ 	.short	0x0000
        /*0044*/ 	.byte	0x00, 0xf5, 0x21, 0x00


	//----- nvinfo : EIATTR_SPARSE_MMA_MASK
	.align		4
.L_132:
        /*0048*/ 	.byte	0x03, 0x50
        /*004a*/ 	.short	0x0000


	//----- nvinfo : EIATTR_MAXREG_COUNT
	.align		4
        /*004c*/ 	.byte	0x03, 0x1b
        /*004e*/ 	.short	0x00ff


	//----- nvinfo : EIATTR_MERCURY_ISA_VERSION
	.align		4
        /*0050*/ 	.byte	0x03, 0x5f
        /*0052*/ 	.short	0x0101


	//----- nvinfo : EIATTR_VRC_CTA_INIT_COUNT
	.align		4
        /*0054*/ 	.byte	0x02, 0x4a
	.zero		1
	.zero		1


	//----- nvinfo : EIATTR_EXIT_INSTR_OFFSETS
	.align		4
        /*0058*/ 	.byte	0x04, 0x1c
        /*005a*/ 	.short	(.L_134 - .L_133)


	//   ....[0]....
.L_133:
        /*005c*/ 	.word	0x00000420


	//   ....[1]....
        /*0060*/ 	.word	0x00000af0


	//----- nvinfo : EIATTR_CRS_STACK_SIZE
	.align		4
.L_134:
        /*0064*/ 	.byte	0x04, 0x1e
        /*0066*/ 	.short	(.L_136 - .L_135)
.L_135:
        /*0068*/ 	.word	0x00000000


	//----- nvinfo : EIATTR_CBANK_PARAM_SIZE
	.align		4
.L_136:
        /*006c*/ 	.byte	0x03, 0x19
        /*006e*/ 	.short	0x0014


	//----- nvinfo : EIATTR_PARAM_CBANK
	.align		4
        /*0070*/ 	.byte	0x04, 0x0a
        /*0072*/ 	.short	(.L_138 - .L_137)
	.align		4
.L_137:
        /*0074*/ 	.word	index@(.nv.constant0._Z18neighbourhoodCellsPjfjj)
        /*0078*/ 	.short	0x0380
        /*007a*/ 	.short	0x0014


	//----- nvinfo : EIATTR_SW_WAR
	.align		4
.L_138:
        /*007c*/ 	.byte	0x04, 0x36
        /*007e*/ 	.short	(.L_140 - .L_139)
.L_139:
        /*0080*/ 	.word	0x00000008
.L_140:


//--------------------- .nv.info._Z18countCellOccupancyPjS_jj --------------------------
	.section	.nv.info._Z18countCellOccupancyPjS_jj,"",@"SHT_CUDA_INFO"
	.sectionflags	@""
	.align	4


	//----- nvinfo : EIATTR_CUDA_API_VERSION
	.align		4
        /*0000*/ 	.byte	0x04, 0x37
        /*0002*/ 	.short	(.L_142 - .L_141)
.L_141:
        /*0004*/ 	.word	0x00000082


	//----- nvinfo : EIATTR_KPARAM_INFO
	.align		4
.L_142:
        /*0008*/ 	.byte	0x04, 0x17
        /*000a*/ 	.short	(.L_144 - .L_143)
.L_143:
        /*000c*/ 	.word	0x00000000
        /*0010*/ 	.short	0x0003
        /*0012*/ 	.short	0x0014
        /*0014*/ 	.byte	0x00, 0xf0, 0x11, 0x00


	//----- nvinfo : EIATTR_KPARAM_INFO
	.align		4
.L_144:
        /*0018*/ 	.byte	0x04, 0x17
        /*001a*/ 	.short	(.L_146 - .L_145)
.L_145:
        /*001c*/ 	.word	0x00000000
        /*0020*/ 	.short	0x0002
        /*0022*/ 	.short	0x0010
        /*0024*/ 	.byte	0x00, 0xf0, 0x11, 0x00


	//----- nvinfo : EIATTR_KPARAM_INFO
	.align		4
.L_146:
        /*0028*/ 	.byte	0x04, 0x17
        /*002a*/ 	.short	(.L_148 - .L_147)
.L_147:
        /*002c*/ 	.word	0x00000000
        /*0030*/ 	.short	0x0001
        /*0032*/ 	.short	0x0008
        /*0034*/ 	.byte	0x00, 0xf5, 0x21, 0x00


	//----- nvinfo : EIATTR_KPARAM_INFO
	.align		4
.L_148:
        /*0038*/ 	.byte	0x04, 0x17
        /*003a*/ 	.short	(.L_150 - .L_149)
.L_149:
        /*003c*/ 	.word	0x00000000
        /*0040*/ 	.short	0x0000
        /*0042*/ 	.short	0x0000
        /*0044*/ 	.byte	0x00, 0xf5, 0x21, 0x00


	//----- nvinfo : EIATTR_SPARSE_MMA_MASK
	.align		4
.L_150:
        /*0048*/ 	.byte	0x03, 0x50
        /*004a*/ 	.short	0x0000


	//----- nvinfo : EIATTR_MAXREG_COUNT
	.align		4
        /*004c*/ 	.byte	0x03, 0x1b
        /*004e*/ 	.short	0x00ff


	//----- nvinfo : EIATTR_MERCURY_ISA_VERSION
	.align		4
        /*0050*/ 	.byte	0x03, 0x5f
        /*0052*/ 	.short	0x0101


	//----- nvinfo : EIATTR_VRC_CTA_INIT_COUNT
	.align		4
        /*0054*/ 	.byte	0x02, 0x4a
	.zero		1
	.zero		1


	//----- nvinfo : EIATTR_EXIT_INSTR_OFFSETS
	.align		4
        /*0058*/ 	.byte	0x04, 0x1c
        /*005a*/ 	.short	(.L_152 - .L_151)


	//   ....[0]....
.L_151:
        /*005c*/ 	.word	0x00000070


	//   ....[1]....
        /*0060*/ 	.word	0x000000e0


	//   ....[2]....
        /*0064*/ 	.word	0x00000130


	//----- nvinfo : EIATTR_CBANK_PARAM_SIZE
	.align		4
.L_152:
        /*0068*/ 	.byte	0x03, 0x19
        /*006a*/ 	.short	0x0018


	//----- nvinfo : EIATTR_PARAM_CBANK
	.align		4
        /*006c*/ 	.byte	0x04, 0x0a
        /*006e*/ 	.short	(.L_154 - .L_153)
	.align		4
.L_153:
        /*0070*/ 	.word	index@(.nv.constant0._Z18countCellOccupancyPjS_jj)
        /*0074*/ 	.short	0x0380
        /*0076*/ 	.short	0x0018


	//----- nvinfo : EIATTR_SW_WAR
	.align		4
.L_154:
        /*0078*/ 	.byte	0x04, 0x36
        /*007a*/ 	.short	(.L_156 - .L_155)
.L_155:
        /*007c*/ 	.word	0x00000008
.L_156:


//--------------------- .nv.info._Z9pointHashPjPKfS1_jj --------------------------
	.section	.nv.info._Z9pointHashPjPKfS1_jj,"",@"SHT_CUDA_INFO"
	.sectionflags	@""
	.align	4


	//----- nvinfo : EIATTR_CUDA_API_VERSION
	.align		4
        /*0000*/ 	.byte	0x04, 0x37
        /*0002*/ 	.short	(.L_158 - .L_157)
.L_157:
        /*0004*/ 	.word	0x00000082


	//----- nvinfo : EIATTR_KPARAM_INFO
	.align		4
.L_158:
        /*0008*/ 	.byte	0x04, 0x17
        /*000a*/ 	.short	(.L_160 - .L_159)
.L_159:
        /*000c*/ 	.word	0x00000000
        /*0010*/ 	.short	0x0004
        /*0012*/ 	.short	0x001c
        /*0014*/ 	.byte	0x00, 0xf0, 0x11, 0x00


	//----- nvinfo : EIATTR_KPARAM_INFO
	.align		4
.L_160:
        /*0018*/ 	.byte	0x04, 0x17
        /*001a*/ 	.short	(.L_162 - .L_161)
.L_161:
        /*001c*/ 	.word	0x00000000
        /*0020*/ 	.short	0x0003
        /*0022*/ 	.short	0x0018
        /*0024*/ 	.byte	0x00, 0xf0, 0x11, 0x00


	//----- nvinfo : EIATTR_KPARAM_INFO
	.align		4
.L_162:
        /*0028*/ 	.byte	0x04, 0x17
        /*002a*/ 	.short	(.L_164 - .L_163)
.L_163:
        /*002c*/ 	.word	0x00000000
        /*0030*/ 	.short	0x0002
        /*0032*/ 	.short	0x0010
        /*0034*/ 	.byte	0x00, 0xf5, 0x21, 0x00


	//----- nvinfo : EIATTR_KPARAM_INFO
	.align		4
.L_164:
        /*0038*/ 	.byte	0x04, 0x17
        /*003a*/ 	.short	(.L_166 - .L_165)
.L_165:
        /*003c*/ 	.word	0x00000000
        /*0040*/ 	.short	0x0001
        /*0042*/ 	.short	0x0008
        /*0044*/ 	.byte	0x00, 0xf5, 0x21, 0x00


	//----- nvinfo : EIATTR_KPARAM_INFO
	.align		4
.L_166:
        /*0048*/ 	.byte	0x04, 0x17
        /*004a*/ 	.short	(.L_168 - .L_167)
.L_167:
        /*004c*/ 	.word	0x00000000
        /*0050*/ 	.short	0x0000
        /*0052*/ 	.short	0x0000
        /*0054*/ 	.byte	0x00, 0xf5, 0x21, 0x00


	//----- nvinfo : EIATTR_SPARSE_MMA_MASK
	.align		4
.L_168:
        /*0058*/ 	.byte	0x03, 0x50
        /*005a*/ 	.short	0x0000


	//----- nvinfo : EIATTR_MAXREG_COUNT
	.align		4
        /*005c*/ 	.byte	0x03, 0x1b
        /*005e*/ 	.short	0x00ff


	//----- nvinfo : EIATTR_MERCURY_ISA_VERSION
	.align		4
        /*0060*/ 	.byte	0x03, 0x5f
        /*0062*/ 	.short	0x0101


	//----- nvinfo : EIATTR_VRC_CTA_INIT_COUNT
	.align		4
        /*0064*/ 	.byte	0x02, 0x4a
	.zero		1
	.zero		1


	//----- nvinfo : EIATTR_EXIT_INSTR_OFFSETS
	.align		4
        /*0068*/ 	.byte	0x04, 0x1c
        /*006a*/ 	.short	(.L_170 - .L_169)


	//   ....[0]....
.L_169:
        /*006c*/ 	.word	0x00000070


	//   ....[1]....
        /*0070*/ 	.word	0x000001e0


	//   ....[2]....
        /*0074*/ 	.word	0x00000230


	//----- nvinfo : EIATTR_CBANK_PARAM_SIZE
	.align		4
.L_170:
        /*0078*/ 	.byte	0x03, 0x19
        /*007a*/ 	.short	0x0020


	//----- nvinfo : EIATTR_PARAM_CBANK
	.align		4
        /*007c*/ 	.byte	0x04, 0x0a
        /*007e*/ 	.short	(.L_172 - .L_171)
	.align		4
.L_171:
        /*0080*/ 	.word	index@(.nv.constant0._Z9pointHashPjPKfS1_jj)
        /*0084*/ 	.short	0x0380
        /*0086*/ 	.short	0x0020


	//----- nvinfo : EIATTR_SW_WAR
	.align		4
.L_172:
        /*0088*/ 	.byte	0x04, 0x36
        /*008a*/ 	.short	(.L_174 - .L_173)
.L_173:
        /*008c*/ 	.word	0x00000008
.L_174:


//--------------------- .nv.callgraph             --------------------------
	.section	.nv.callgraph,"",@"SHT_CUDA_CALLGRAPH"
	.align	4
	.sectionentsize	8
	.align		4
        /*0000*/ 	.word	0x00000000
	.align		4
        /*0004*/ 	.word	0xffffffff
	.align		4
        /*0008*/ 	.word	0x00000000
	.align		4
        /*000c*/ 	.word	0xfffffffe
	.align		4
        /*0010*/ 	.word	0x00000000
	.align		4
        /*0014*/ 	.word	0xfffffffd
	.align		4
        /*0018*/ 	.word	0x00000000
	.align		4
        /*001c*/ 	.word	0xfffffffc


//--------------------- .nv.constant4             --------------------------
	.section	.nv.constant4,"a",@progbits
	.align	8
	.align		8
.nv.constant4:
        /*0000*/ 	.dword	_ZN34_INTERNAL_5ed17220_4_k_cu_425c6ef84cuda3std3__45__cpo5beginE
	.align		8
        /*0008*/ 	.dword	_ZN34_INTERNAL_5ed17220_4_k_cu_425c6ef84cuda3std3__45__cpo3endE
	.align		8
        /*0010*/ 	.dword	_ZN34_INTERNAL_5ed17220_4_k_cu_425c6ef84cuda3std3__45__cpo6cbeginE
	.align		8
        /*0018*/ 	.dword	_ZN34_INTERNAL_5ed17220_4_k_cu_425c6ef84cuda3std3__45__cpo4cendE
	.align		8
        /*0020*/ 	.dword	_ZN34_INTERNAL_5ed17220_4_k_cu_425c6ef84cuda3std3__45__cpo6rbeginE
	.align		8
        /*0028*/ 	.dword	_ZN34_INTERNAL_5ed17220_4_k_cu_425c6ef84cuda3std3__45__cpo4rendE
	.align		8
        /*0030*/ 	.dword	_ZN34_INTERNAL_5ed17220_4_k_cu_425c6ef84cuda3std3__45__cpo7crbeginE
	.align		8
        /*0038*/ 	.dword	_ZN34_INTERNAL_5ed17220_4_k_cu_425c6ef84cuda3std3__45__cpo5crendE
	.align		8
        /*0040*/ 	.dword	_ZN34_INTERNAL_5ed17220_4_k_cu_425c6ef84cuda3std3__436_GLOBAL__N__5ed17220_4_k_cu_425c6ef86ignoreE
	.align		8
        /*0048*/ 	.dword	_ZN34_INTERNAL_5ed17220_4_k_cu_425c6ef84cuda3std3__419piecewise_constructE
	.align		8
        /*0050*/ 	.dword	_ZN34_INTERNAL_5ed17220_4_k_cu_425c6ef84cuda3std3__48in_placeE
	.align		8
        /*0058*/ 	.dword	_ZN34_INTERNAL_5ed17220_4_k_cu_425c6ef84cuda3std3__420unreachable_sentinelE
	.align		8
        /*0060*/ 	.dword	_ZN34_INTERNAL_5ed17220_4_k_cu_425c6ef84cuda3std3__47nulloptE
	.align		8
        /*0068*/ 	.dword	_ZN34_INTERNAL_5ed17220_4_k_cu_425c6ef84cuda3std3__48unexpectE
	.align		8
        /*0070*/ 	.dword	_ZN34_INTERNAL_5ed17220_4_k_cu_425c6ef84cuda3std6ranges3__45__cpo4swapE
	.align		8
        /*0078*/ 	.dword	_ZN34_INTERNAL_5ed17220_4_k_cu_425c6ef84cuda3std6ranges3__45__cpo9iter_moveE
	.align		8
        /*0080*/ 	.dword	_ZN34_INTERNAL_5ed17220_4_k_cu_425c6ef84cuda3std6ranges3__45__cpo5beginE
	.align		8
        /*0088*/ 	.dword	_ZN34_INTERNAL_5ed17220_4_k_cu_425c6ef84cuda3std6ranges3__45__cpo3endE
	.align		8
        /*0090*/ 	.dword	_ZN34_INTERNAL_5ed17220_4_k_cu_425c6ef84cuda3std6ranges3__45__cpo6cbeginE
	.align		8
        /*0098*/ 	.dword	_ZN34_INTERNAL_5ed17220_4_k_cu_425c6ef84cuda3std6ranges3__45__cpo4cendE
	.align		8
        /*00a0*/ 	.dword	_ZN34_INTERNAL_5ed17220_4_k_cu_425c6ef84cuda3std6ranges3__45__cpo7advanceE
	.align		8
        /*00a8*/ 	.dword	_ZN34_INTERNAL_5ed17220_4_k_cu_425c6ef84cuda3std6ranges3__45__cpo9iter_swapE
	.align		8
        /*00b0*/ 	.dword	_ZN34_INTERNAL_5ed17220_4_k_cu_425c6ef84cuda3std6ranges3__45__cpo4nextE
	.align		8
        /*00b8*/ 	.dword	_ZN34_INTERNAL_5ed17220_4_k_cu_425c6ef84cuda3std6ranges3__45__cpo4prevE
	.align		8
        /*00c0*/ 	.dword	_ZN34_INTERNAL_5ed17220_4_k_cu_425c6ef84cuda3std6ranges3__45__cpo4dataE
	.align		8
        /*00c8*/ 	.dword	_ZN34_INTERNAL_5ed17220_4_k_cu_425c6ef84cuda3std6ranges3__45__cpo5cdataE
	.align		8
        /*00d0*/ 	.dword	_ZN34_INTERNAL_5ed17220_4_k_cu_425c6ef84cuda3std6ranges3__45__cpo4sizeE
	.align		8
        /*00d8*/ 	.dword	_ZN34_INTERNAL_5ed17220_4_k_cu_425c6ef84cuda3std6ranges3__45__cpo5ssizeE
	.align		8
        /*00e0*/ 	.dword	_ZN34_INTERNAL_5ed17220_4_k_cu_425c6ef84cuda3std6ranges3__45__cpo8distanceE
	.align		8
        /*00e8*/ 	.dword	_ZN34_INTERNAL_5ed17220_4_k_cu_425c6ef86thrust24THRUST_300001_SM_1000_NS8cuda_cub3parE
	.align		8
        /*00f0*/ 	.dword	_ZN34_INTERNAL_5ed17220_4_k_cu_425c6ef86thrust24THRUST_300001_SM_1000_NS8cuda_cub10par_nosyncE
	.align		8
        /*00f8*/ 	.dword	_ZN34_INTERNAL_5ed17220_4_k_cu_425c6ef86thrust24THRUST_300001_SM_1000_NS6system6detail10sequential3seqE
	.align		8
        /*0100*/ 	.dword	_ZN34_INTERNAL_5ed17220_4_k_cu_425c6ef86thrust24THRUST_300001_SM_1000_NS6system3cpp3parE
	.align		8
        /*0108*/ 	.dword	_ZN34_INTERNAL_5ed17220_4_k_cu_425c6ef86thrust24THRUST_300001_SM_1000_NS12placeholders2_1E
	.align		8
        /*0110*/ 	.dword	_ZN34_INTERNAL_5ed17220_4_k_cu_425c6ef86thrust24THRUST_300001_SM_1000_NS12placeholders2_2E
	.align		8
        /*0118*/ 	.dword	_ZN34_INTERNAL_5ed17220_4_k_cu_425c6ef86thrust24THRUST_300001_SM_1000_NS12placeholders2_3E
	.align		8
        /*0120*/ 	.dword	_ZN34_INTERNAL_5ed17220_4_k_cu_425c6ef86thrust24THRUST_300001_SM_1000_NS12placeholders2_4E
	.align		8
        /*0128*/ 	.dword	_ZN34_INTERNAL_5ed17220_4_k_cu_425c6ef86thrust24THRUST_300001_SM_1000_NS12placeholders2_5E
	.align		8
        /*0130*/ 	.dword	_ZN34_INTERNAL_5ed17220_4_k_cu_425c6ef86thrust24THRUST_300001_SM_1000_NS12placeholders2_6E
	.align		8
        /*0138*/ 	.dword	_ZN34_INTERNAL_5ed17220_4_k_cu_425c6ef86thrust24THRUST_300001_SM_1000_NS12placeholders2_7E
	.align		8
        /*0140*/ 	.dword	_ZN34_INTERNAL_5ed17220_4_k_cu_425c6ef86thrust24THRUST_300001_SM_1000_NS12placeholders2_8E
	.align		8
        /*0148*/ 	.dword	_ZN34_INTERNAL_5ed17220_4_k_cu_425c6ef86thrust24THRUST_300001_SM_1000_NS12placeholders2_9E
	.align		8
        /*0150*/ 	.dword	_ZN34_INTERNAL_5ed17220_4_k_cu_425c6ef86thrust24THRUST_300001_SM_1000_NS12placeholders3_10E
	.align		8
        /*0158*/ 	.dword	_ZN34_INTERNAL_5ed17220_4_k_cu_425c6ef86thrust24THRUST_300001_SM_1000_NS3seqE
	.align		8
        /*0160*/ 	.dword	_ZN34_INTERNAL_5ed17220_4_k_cu_425c6ef86thrust24THRUST_300001_SM_1000_NS6deviceE


//--------------------- .text._ZN3cub18CUB_300001_SM_10006detail11EmptyKernelIvEEvv --------------------------
	.section	.text._ZN3cub18CUB_300001_SM_10006detail11EmptyKernelIvEEvv,"ax",@progbits
	.align	128
        .global         _ZN3cub18CUB_300001_SM_10006detail11EmptyKernelIvEEvv
        .type           _ZN3cub18CUB_300001_SM_10006detail11EmptyKernelIvEEvv,@function
        .size           _ZN3cub18CUB_300001_SM_10006detail11EmptyKernelIvEEvv,(.L_x_23 - _ZN3cub18CUB_300001_SM_10006detail11EmptyKernelIvEEvv)
        .other          _ZN3cub18CUB_300001_SM_10006detail11EmptyKernelIvEEvv,@"STO_CUDA_ENTRY STV_DEFAULT"
_ZN3cub18CUB_300001_SM_10006detail11EmptyKernelIvEEvv:
.text._ZN3cub18CUB_300001_SM_10006detail11EmptyKernelIvEEvv:
[----:B------:R-:W-:Y:S01]  /*0000*/  LDC R1, c[0x0][0x37c] ;  /* 0x0000df00ff017b82 */ /* 0x000fe20000000800 */
[----:B------:R-:W-:Y:S05]  /*0010*/  EXIT ;  /* 0x000000000000794d */ /* 0x000fea0003800000 */
.L_x_0:
[----:B------:R-:W-:-:S00]  /*0020*/  BRA `(.L_x_0) ;  /* 0xfffffffc00fc7947 */ /* 0x000fc0000383ffff */
[----:B------:R-:W-:-:S00]  /*0030*/  NOP ;  /* 0x0000000000007918 */ /* 0x000fc00000000000 */
        /* <DEDUP_REMOVED lines=12> */
.L_x_23:


//--------------------- .text._Z20nearestNeighbourPntsPjS_S_jj --------------------------
	.section	.text._Z20nearestNeighbourPntsPjS_S_jj,"ax",@progbits
	.align	128
        .global         _Z20nearestNeighbourPntsPjS_S_jj
        .type           _Z20nearestNeighbourPntsPjS_S_jj,@function
        .size           _Z20nearestNeighbourPntsPjS_S_jj,(.L_x_24 - _Z20nearestNeighbourPntsPjS_S_jj)
        .other          _Z20nearestNeighbourPntsPjS_S_jj,@"STO_CUDA_ENTRY STV_DEFAULT"
_Z20nearestNeighbourPntsPjS_S_jj:
.text._Z20nearestNeighbourPntsPjS_S_jj:
[----:B------:R-:W-:Y:S01]  /*0000*/  LDC R1, c[0x0][0x37c] ;  /* 0x0000df00ff017b82 */ /* 0x000fe20000000800 */
[----:B------:R-:W0:Y:S07]  /*0010*/  S2R R0, SR_TID.X ;  /* 0x0000000000007919 */ /* 0x000e2e0000002100 */
[----:B------:R-:W0:Y:S01]  /*0020*/  S2UR UR5, SR_CTAID.X ;  /* 0x00000000000579c3 */ /* 0x000e220000002500 */
[----:B------:R-:W1:Y:S01]  /*0030*/  LDCU UR4, c[0x0][0x39c] ;  /* 0x00007380ff0477ac */ /* 0x000e620008000800 */
[----:B------:R-:W2:Y:S06]  /*0040*/  S2R R2, SR_TID.Y ;  /* 0x0000000000027919 */ /* 0x000eac0000002200 */
[----:B------:R-:W0:Y:S08]  /*0050*/  LDC R5, c[0x0][0x360] ;  /* 0x0000d800ff057b82 */ /* 0x000e300000000800 */
[----:B------:R-:W2:Y:S01]  /*0060*/  S2UR UR6, SR_CTAID.Y ;  /* 0x00000000000679c3 */ /* 0x000ea20000002600 */
[----:B-1----:R-:W-:-:S07]  /*0070*/  UIMAD UR4, UR4, UR4, URZ ;  /* 0x00000004040472a4 */ /* 0x002fce000f8e02ff */
[----:B------:R-:W2:Y:S01]  /*0080*/  LDC R7, c[0x0][0x364] ;  /* 0x0000d900ff077b82 */ /* 0x000ea20000000800 */
[----:B0-----:R-:W-:-:S05]  /*0090*/  IMAD R5, R5, UR5, R0 ;  /* 0x0000000505057c24 */ /* 0x001fca000f8e0200 */
[----:B------:R-:W-:Y:S01]  /*00a0*/  ISETP.GE.U32.AND P0, PT, R5, UR4, PT ;  /* 0x0000000405007c0c */ /* 0x000fe2000bf06070 */
[----:B--2---:R-:W-:-:S12]  /*00b0*/  IMAD R7, R7, UR6, R2 ;  /* 0x0000000607077c24 */ /* 0x004fd8000f8e0202 */
[----:B------:R-:W-:Y:S05]  /*00c0*/  @P0 EXIT ;  /* 0x000000000000094d */ /* 0x000fea0003800000 */
[----:B------:R-:W0:Y:S01]  /*00d0*/  LDC.64 R2, c[0x0][0x388] ;  /* 0x0000e200ff027b82 */ /* 0x000e220000000a00 */
[----:B------:R-:W1:Y:S01]  /*00e0*/  LDCU.64 UR6, c[0x0][0x358] ;  /* 0x00006b00ff0677ac */ /* 0x000e620008000a00 */
[----:B------:R-:W2:Y:S01]  /*00f0*/  LDCU UR5, c[0x0][0x398] ;  /* 0x00007300ff0577ac */ /* 0x000ea20008000800 */
[----:B0-----:R-:W-:-:S05]  /*0100*/  IMAD.WIDE.U32 R2, R5, 0x4, R2 ;  /* 0x0000000405027825 */ /* 0x001fca00078e0002 */
[----:B-1----:R-:W3:Y:S02]  /*0110*/  LDG.E R0, desc[UR6][R2.64] ;  /* 0x0000000602007981 */ /* 0x002ee4000c1e1900 */
[----:B---3--:R-:W-:-:S04]  /*0120*/  ISETP.GE.U32.AND P0, PT, R0, UR4, PT ;  /* 0x0000000400007c0c */ /* 0x008fc8000bf06070 */
[----:B--2---:R-:W-:-:S13]  /*0130*/  ISETP.GE.U32.OR P0, PT, R7, UR5, P0 ;  /* 0x0000000507007c0c */ /* 0x004fda0008706470 */
[----:B------:R-:W-:Y:S05]  /*0140*/  @P0 EXIT ;  /* 0x000000000000094d */ /* 0x000fea0003800000 */
[----:B------:R-:W0:Y:S02]  /*0150*/  LDC.64 R2, c[0x0][0x390] ;  /* 0x0000e400ff027b82 */ /* 0x000e240000000a00 */
[----:B0-----:R-:W-:-:S06]  /*0160*/  IMAD.WIDE.U32 R2, R7, 0x4, R2 ;  /* 0x0000000407027825 */ /* 0x001fcc00078e0002 */
[----:B------:R-:W2:Y:S02]  /*0170*/  LDG.E R3, desc[UR6][R2.64] ;  /* 0x0000000602037981 */ /* 0x000ea4000c1e1900 */
[----:B--2---:R-:W-:-:S13]  /*0180*/  ISETP.NE.AND P0, PT, R0, R3, PT ;  /* 0x000000030000720c */ /* 0x004fda0003f05270 */
[----:B------:R-:W-:Y:S05]  /*0190*/  @P0 EXIT ;  /* 0x000000000000094d */ /* 0x000fea0003800000 */
[----:B------:R-:W0:Y:S02]  /*01a0*/  LDC.64 R2, c[0x0][0x380] ;  /* 0x0000e000ff027b82 */ /* 0x000e240000000a00 */
[----:B0-----:R-:W-:-:S05]  /*01b0*/  IMAD.WIDE.U32 R2, R7, 0x4, R2 ;  /* 0x0000000407027825 */ /* 0x001fca00078e0002 */
[----:B------:R-:W-:Y:S01]  /*01c0*/  STG.E desc[UR6][R2.64], R7 ;  /* 0x0000000702007986 */ /* 0x000fe2000c101906 */
[----:B------:R-:W-:Y:S05]  /*01d0*/  EXIT ;  /* 0x000000000000794d */ /* 0x000fea0003800000 */
.L_x_1:
        /* <DEDUP_REMOVED lines=10> */
.L_x_24:


//--------------------- .text._Z14emptyCellCheckPjS_j --------------------------
	.section	.text._Z14emptyCellCheckPjS_j,"ax",@progbits
	.align	128
        .global         _Z14emptyCellCheckPjS_j
        .type           _Z14emptyCellCheckPjS_j,@function
        .size           _Z14emptyCellCheckPjS_j,(.L_x_25 - _Z14emptyCellCheckPjS_j)
        .other          _Z14emptyCellCheckPjS_j,@"STO_CUDA_ENTRY STV_DEFAULT"
_Z14emptyCellCheckPjS_j:
.text._Z14emptyCellCheckPjS_j:
[----:B------:R-:W-:Y:S01]  /*0000*/  LDC R1, c[0x0][0x37c] ;  /* 0x0000df00ff017b82 */ /* 0x000fe20000000800 */
[----:B------:R-:W0:Y:S07]  /*0010*/  S2R R0, SR_TID.X ;  /* 0x0000000000007919 */ /* 0x000e2e0000002100 */
[----:B------:R-:W0:Y:S01]  /*0020*/  S2UR UR5, SR_CTAID.X ;  /* 0x00000000000579c3 */ /* 0x000e220000002500 */
[----:B------:R-:W1:Y:S07]  /*0030*/  LDCU UR4, c[0x0][0x390] ;  /* 0x00007200ff0477ac */ /* 0x000e6e0008000800 */
[----:B------:R-:W0:Y:S01]  /*0040*/  LDC R5, c[0x0][0x360] ;  /* 0x0000d800ff057b82 */ /* 0x000e220000000800 */
[----:B-1----:R-:W-:Y:S01]  /*0050*/  UIMAD UR4, UR4, UR4, URZ ;  /* 0x00000004040472a4 */ /* 0x002fe2000f8e02ff */
[----:B0-----:R-:W-:-:S05]  /*0060*/  IMAD R5, R5, UR5, R0 ;  /* 0x0000000505057c24 */ /* 0x001fca000f8e0200 */
[----:B------:R-:W-:-:S13]  /*0070*/  ISETP.GE.U32.AND P0, PT, R5, UR4, PT ;  /* 0x0000000405007c0c */ /* 0x000fda000bf06070 */
[----:B------:R-:W-:Y:S05]  /*0080*/  @P0 EXIT ;  /* 0x000000000000094d */ /* 0x000fea0003800000 */
[----:B------:R-:W0:Y:S01]  /*0090*/  LDC.64 R2, c[0x0][0x380] ;  /* 0x0000e000ff027b82 */ /* 0x000e220000000a00 */
[----:B------:R-:W1:Y:S01]  /*00a0*/  LDCU.64 UR6, c[0x0][0x358] ;  /* 0x00006b00ff0677ac */ /* 0x000e620008000a00 */
[----:B0-----:R-:W-:-:S05]  /*00b0*/  IMAD.WIDE.U32 R2, R5, 0x4, R2 ;  /* 0x0000000405027825 */ /* 0x001fca00078e0002 */
[----:B-1----:R-:W2:Y:S02]  /*00c0*/  LDG.E R7, desc[UR6][R2.64] ;  /* 0x0000000602077981 */ /* 0x002ea4000c1e1900 */
[----:B--2---:R-:W-:-:S13]  /*00d0*/  ISETP.GE.U32.AND P0, PT, R7, UR4, PT ;  /* 0x0000000407007c0c */ /* 0x004fda000bf06070 */
[----:B------:R-:W-:Y:S05]  /*00e0*/  @P0 EXIT ;  /* 0x000000000000094d */ /* 0x000fea0003800000 */
[----:B------:R-:W0:Y:S02]  /*00f0*/  LDC.64 R4, c[0x0][0x388] ;  /* 0x0000e200ff047b82 */ /* 0x000e240000000a00 */
[----:B0-----:R-:W-:-:S06]  /*0100*/  IMAD.WIDE.U32 R4, R7, 0x4, R4 ;  /* 0x0000000407047825 */ /* 0x001fcc00078e0004 */
[----:B------:R-:W2:Y:S02]  /*0110*/  LDG.E R4, desc[UR6][R4.64] ;  /* 0x0000000604047981 */ /* 0x000ea4000c1e1900 */
[----:B--2---:R-:W-:-:S13]  /*0120*/  ISETP.NE.AND P0, PT, R4, RZ, PT ;  /* 0x000000ff0400720c */ /* 0x004fda0003f05270 */
[----:B------:R-:W-:Y:S05]  /*0130*/  @P0 EXIT ;  /* 0x000000000000094d */ /* 0x000fea0003800000 */
[----:B------:R-:W-:-:S05]  /*0140*/  MOV R5, 0xffffffff ;  /* 0xffffffff00057802 */ /* 0x000fca0000000f00 */
[----:B------:R-:W-:Y:S01]  /*0150*/  STG.E desc[UR6][R2.64], R5 ;  /* 0x0000000502007986 */ /* 0x000fe2000c101906 */
[----:B------:R-:W-:Y:S05]  /*0160*/  EXIT ;  /* 0x000000000000794d */ /* 0x000fea0003800000 */
.L_x_2:
        /* <DEDUP_REMOVED lines=9> */
.L_x_25:


//--------------------- .text._Z18neighbourhoodCellsPjfjj --------------------------
	.section	.text._Z18neighbourhoodCellsPjfjj,"ax",@progbits
	.align	128
        .global         _Z18neighbourhoodCellsPjfjj
        .type           _Z18neighbourhoodCellsPjfjj,@function
        .size           _Z18neighbourhoodCellsPjfjj,(.L_x_22 - _Z18neighbourhoodCellsPjfjj)
        .other          _Z18neighbourhoodCellsPjfjj,@"STO_CUDA_ENTRY STV_DEFAULT"
_Z18neighbourhoodCellsPjfjj:
.text._Z18neighbourhoodCellsPjfjj:
[----:B------:R-:W-:Y:S01]  /*0000*/  LDC R1, c[0x0][0x37c] ;  /* 0x0000df00ff017b82 */ /* 0x000fe20000000800 */
[----:B------:R-:W0:Y:S02]  /*0010*/  LDCU.64 UR4, c[0x0][0x388] ;  /* 0x00007100ff0477ac */ /* 0x000e240008000a00 */
[----:B0-----:R-:W-:-:S06]  /*0020*/  I2FP.F32.U32 R2, UR5 ;  /* 0x0000000500027c45 */ /* 0x001fcc0008201000 */
[----:B------:R-:W0:Y:S08]  /*0030*/  F2F.F64.F32 R2, R2 ;  /* 0x0000000200027310 */ /* 0x000e300000201800 */
[----:B0-----:R-:W0:Y:S01]  /*0040*/  MUFU.RCP64H R7, R3 ;  /* 0x0000000300077308 */ /* 0x001e220000001800 */
[----:B------:R-:W-:-:S05]  /*0050*/  VIADD R6, R3, 0x300402 ;  /* 0x0030040203067836 */ /* 0x000fca0000000000 */
[----:B------:R-:W-:Y:S01]  /*0060*/  FSETP.GEU.AND P0, PT, |R6|, 5.8789094863358348022e-39, PT ;  /* 0x004004020600780b */ /* 0x000fe20003f0e200 */
[----:B0-----:R-:W-:-:S08]  /*0070*/  DFMA R4, -R2, R6, 1 ;  /* 0x3ff000000204742b */ /* 0x001fd00000000106 */
[----:B------:R-:W-:-:S08]  /*0080*/  DFMA R4, R4, R4, R4 ;  /* 0x000000040404722b */ /* 0x000fd00000000004 */
[----:B------:R-:W-:Y:S02]  /*0090*/  DFMA R8, R6, R4, R6 ;  /* 0x000000040608722b */ /* 0x000fe40000000006 */
[----:B------:R-:W0:Y:S06]  /*00a0*/  F2F.F64.F32 R4, UR4 ;  /* 0x0000000400047d10 */ /* 0x000e2c0008201800 */
[----:B------:R-:W-:-:S08]  /*00b0*/  DFMA R10, -R2, R8, 1 ;  /* 0x3ff00000020a742b */ /* 0x000fd00000000108 */
[----:B------:R-:W-:Y:S01]  /*00c0*/  DFMA R8, R8, R10, R8 ;  /* 0x0000000a0808722b */ /* 0x000fe20000000008 */
[----:B0-----:R-:W-:Y:S10]  /*00d0*/  @P0 BRA `(.L_x_3) ;  /* 0x0000000000100947 */ /* 0x001ff40003800000 */
[----:B------:R-:W-:-:S05]  /*00e0*/  LOP3.LUT R0, R3, 0x7fffffff, RZ, 0xc0, !PT ;  /* 0x7fffffff03007812 */ /* 0x000fca00078ec0ff */
[----:B------:R-:W-:Y:S01]  /*00f0*/  VIADD R8, R0, 0xfff00000 ;  /* 0xfff0000000087836 */ /* 0x000fe20000000000 */
[----:B------:R-:W-:-:S07]  /*0100*/  MOV R0, 0x120 ;  /* 0x0000012000007802 */ /* 0x000fce0000000f00 */
[----:B------:R-:W-:Y:S05]  /*0110*/  CALL.REL.NOINC `($__internal_0_$__cuda_sm20_dblrcp_rn_slowpath_v3) ;  /* 0x0000000800787944 */ /* 0x000fea0003c00000 */
.L_x_3:
[----:B------:R-:W0:Y:S01]  /*0120*/  MUFU.RCP64H R3, R9 ;  /* 0x0000000900037308 */ /* 0x000e220000001800 */
[----:B------:R-:W-:Y:S01]  /*0130*/  IMAD.MOV.U32 R2, RZ, RZ, 0x1 ;  /* 0x00000001ff027424 */ /* 0x000fe200078e00ff */
[----:B------:R-:W-:-:S05]  /*0140*/  FSETP.GEU.AND P1, PT, |R5|, 6.5827683646048100446e-37, PT ;  /* 0x036000000500780b */ /* 0x000fca0003f2e200 */
[----:B0-----:R-:W-:-:S08]  /*0150*/  DFMA R6, R2, -R8, 1 ;  /* 0x3ff000000206742b */ /* 0x001fd00000000808 */
[----:B------:R-:W-:-:S08]  /*0160*/  DFMA R6, R6, R6, R6 ;  /* 0x000000060606722b */ /* 0x000fd00000000006 */
[----:B------:R-:W-:-:S08]  /*0170*/  DFMA R6, R2, R6, R2 ;  /* 0x000000060206722b */ /* 0x000fd00000000002 */
[----:B------:R-:W-:-:S08]  /*0180*/  DFMA R2, R6, -R8, 1 ;  /* 0x3ff000000602742b */ /* 0x000fd00000000808 */
[----:B------:R-:W-:-:S08]  /*0190*/  DFMA R2, R6, R2, R6 ;  /* 0x000000020602722b */ /* 0x000fd00000000006 */
[----:B------:R-:W-:-:S08]  /*01a0*/  DMUL R6, R4, R2 ;  /* 0x0000000204067228 */ /* 0x000fd00000000000 */
[----:B------:R-:W-:-:S08]  /*01b0*/  DFMA R10, R6, -R8, R4 ;  /* 0x80000008060a722b */ /* 0x000fd00000000004 */
[----:B------:R-:W-:-:S10]  /*01c0*/  DFMA R2, R2, R10, R6 ;  /* 0x0000000a0202722b */ /* 0x000fd40000000006 */
[----:B------:R-:W-:-:S05]  /*01d0*/  FFMA R0, RZ, R9, R3 ;  /* 0x00000009ff007223 */ /* 0x000fca0000000003 */
[----:B------:R-:W-:-:S13]  /*01e0*/  FSETP.GT.AND P0, PT, |R0|, 1.469367938527859385e-39, PT ;  /* 0x001000000000780b */ /* 0x000fda0003f04200 */
[----:B------:R-:W-:Y:S05]  /*01f0*/  @P0 BRA P1, `(.L_x_4) ;  /* 0x0000000000180947 */ /* 0x000fea0000800000 */
[----:B------:R-:W-:Y:S01]  /*0200*/  IMAD.MOV.U32 R6, RZ, RZ, R8 ;  /* 0x000000ffff067224 */ /* 0x000fe200078e0008 */
[----:B------:R-:W-:Y:S01]  /*0210*/  MOV R0, 0x240 ;  /* 0x0000024000007802 */ /* 0x000fe20000000f00 */
[----:B------:R-:W-:-:S07]  /*0220*/  IMAD.MOV.U32 R7, RZ, RZ, R9 ;  /* 0x000000ffff077224 */ /* 0x000fce00078e0009 */
[----:B------:R-:W-:Y:S05]  /*0230*/  CALL.REL.NOINC `($__internal_1_$__cuda_sm20_div_rn_f64_full) ;  /* 0x0000000800d07944 */ /* 0x000fea0003c00000 */
[----:B------:R-:W-:Y:S02]  /*0240*/  IMAD.MOV.U32 R2, RZ, RZ, R12 ;  /* 0x000000ffff027224 */ /* 0x000fe400078e000c */
[----:B------:R-:W-:-:S07]  /*0250*/  IMAD.MOV.U32 R3, RZ, RZ, R13 ;  /* 0x000000ffff037224 */ /* 0x000fce00078e000d */
.L_x_4:
[----:B------:R-:W0:Y:S01]  /*0260*/  LDC R8, c[0x0][0x38c] ;  /* 0x0000e300ff087b82 */ /* 0x000e220000000800 */
[----:B------:R-:W1:Y:S01]  /*0270*/  LDCU UR4, c[0x0][0x390] ;  /* 0x00007200ff0477ac */ /* 0x000e620008000800 */
[----:B------:R-:W2:Y:S08]  /*0280*/  F2I.F64.CEIL R2, R2 ;  /* 0x0000000200027311 */ /* 0x000eb00000309100 */
[----:B0-----:R-:W0:Y:S01]  /*0290*/  I2F.U32.RP R0, R8 ;  /* 0x0000000800007306 */ /* 0x001e220000209000 */
[----:B------:R-:W-:-:S07]  /*02a0*/  ISETP.NE.U32.AND P2, PT, R8, RZ, PT ;  /* 0x000000ff0800720c */ /* 0x000fce0003f45070 */
[----:B0-----:R-:W0:Y:S02]  /*02b0*/  MUFU.RCP R0, R0 ;  /* 0x0000000000007308 */ /* 0x001e240000001000 */
[----:B0-----:R-:W-:-:S06]  /*02c0*/  VIADD R4, R0, 0xffffffe ;  /* 0x0ffffffe00047836 */ /* 0x001fcc0000000000 */
[----:B------:R0:W3:Y:S02]  /*02d0*/  F2I.FTZ.U32.TRUNC.NTZ R5, R4 ;  /* 0x0000000400057305 */ /* 0x0000e4000021f000 */
[----:B0-----:R-:W-:Y:S02]  /*02e0*/  IMAD.MOV.U32 R4, RZ, RZ, RZ ;  /* 0x000000ffff047224 */ /* 0x001fe400078e00ff */
[----:B---3--:R-:W-:-:S04]  /*02f0*/  IMAD.MOV R7, RZ, RZ, -R5 ;  /* 0x000000ffff077224 */ /* 0x008fc800078e0a05 */
[----:B------:R-:W-:-:S04]  /*0300*/  IMAD R7, R7, R8, RZ ;  /* 0x0000000807077224 */ /* 0x000fc800078e02ff */
[----:B------:R-:W-:-:S06]  /*0310*/  IMAD.HI.U32 R5, R5, R7, R4 ;  /* 0x0000000705057227 */ /* 0x000fcc00078e0004 */
[----:B-1----:R-:W-:-:S05]  /*0320*/  IMAD.HI.U32 R5, R5, UR4, RZ ;  /* 0x0000000405057c27 */ /* 0x002fca000f8e00ff */
[----:B------:R-:W-:-:S05]  /*0330*/  IADD3 R7, PT, PT, -R5, RZ, RZ ;  /* 0x000000ff05077210 */ /* 0x000fca0007ffe1ff */
[----:B------:R-:W-:-:S05]  /*0340*/  IMAD R7, R8, R7, UR4 ;  /* 0x0000000408077e24 */ /* 0x000fca000f8e0207 */
[----:B------:R-:W-:-:S13]  /*0350*/  ISETP.GE.U32.AND P0, PT, R7, R8, PT ;  /* 0x000000080700720c */ /* 0x000fda0003f06070 */
[----:B------:R-:W-:Y:S02]  /*0360*/  @P0 IMAD.IADD R7, R7, 0x1, -R8 ;  /* 0x0000000107070824 */ /* 0x000fe400078e0a08 */
[----:B------:R-:W-:-:S03]  /*0370*/  @P0 VIADD R5, R5, 0x1 ;  /* 0x0000000105050836 */ /* 0x000fc60000000000 */
[----:B------:R-:W-:-:S13]  /*0380*/  ISETP.GE.U32.AND P1, PT, R7, R8, PT ;  /* 0x000000080700720c */ /* 0x000fda0003f26070 */
[----:B------:R-:W-:Y:S01]  /*0390*/  @P1 VIADD R5, R5, 0x1 ;  /* 0x0000000105051836 */ /* 0x000fe20000000000 */
[----:B------:R-:W-:-:S04]  /*03a0*/  @!P2 LOP3.LUT R5, RZ, R8, RZ, 0x33, !PT ;  /* 0x00000008ff05a212 */ /* 0x000fc800078e33ff */
[----:B------:R-:W-:-:S06]  /*03b0*/  I2FP.F32.U32 R5, R5 ;  /* 0x0000000500057245 */ /* 0x000fcc0000201000 */
[----:B------:R-:W0:Y:S02]  /*03c0*/  F2I.TRUNC.NTZ R5, R5 ;  /* 0x0000000500057305 */ /* 0x000e24000020f100 */
[----:B0-----:R-:W-:-:S04]  /*03d0*/  IMAD.MOV R13, RZ, RZ, -R5 ;  /* 0x000000ffff0d7224 */ /* 0x001fc800078e0a05 */
[----:B------:R-:W-:-:S04]  /*03e0*/  IMAD R7, R8, R13, UR4 ;  /* 0x0000000408077e24 */ /* 0x000fc8000f8e020d */
[----:B--2---:R-:W-:Y:S02]  /*03f0*/  IMAD.IADD R4, R7, 0x1, -R2 ;  /* 0x0000000107047824 */ /* 0x004fe400078e0a02 */
[----:B------:R-:W-:-:S05]  /*0400*/  IMAD.IADD R7, R2, 0x1, R7 ;  /* 0x0000000102077824 */ /* 0x000fca00078e0207 */
[----:B------:R-:W-:-:S13]  /*0410*/  ISETP.GT.AND P0, PT, R4, R7, PT ;  /* 0x000000070400720c */ /* 0x000fda0003f04270 */
[----:B------:R-:W-:Y:S05]  /*0420*/  @P0 EXIT ;  /* 0x000000000000094d */ /* 0x000fea0003800000 */
[----:B------:R-:W-:Y:S02]  /*0430*/  IMAD.IADD R3, R5, 0x1, -R2 ;  /* 0x0000000105037824 */ /* 0x000fe400078e0a02 */
[C---:B------:R-:W-:Y:S02]  /*0440*/  IMAD.IADD R0, R2.reuse, 0x1, R5 ;  /* 0x0000000102007824 */ /* 0x040fe400078e0205 */
[----:B------:R-:W-:Y:S01]  /*0450*/  VIADD R5, R2, UR4 ;  /* 0x0000000402057c36 */ /* 0x000fe20008000000 */
[----:B------:R-:W0:Y:S01]  /*0460*/  LDCU.64 UR4, c[0x0][0x358] ;  /* 0x00006b00ff0477ac */ /* 0x000e220008000a00 */
[C---:B------:R-:W-:Y:S01]  /*0470*/  VIADD R6, R8.reuse, 0xffffffff ;  /* 0xffffffff08067836 */ /* 0x040fe20000000000 */
[C---:B------:R-:W-:Y:S01]  /*0480*/  ISETP.GT.AND P4, PT, R3.reuse, R0, PT ;  /* 0x000000000300720c */ /* 0x040fe20003f84270 */
[----:B------:R-:W-:Y:S01]  /*0490*/  IMAD R13, R8, R13, R5 ;  /* 0x0000000d080d7224 */ /* 0x000fe200078e0205 */
[----:B------:R-:W-:Y:S01]  /*04a0*/  SHF.L.U32 R5, R2, 0x1, RZ ;  /* 0x0000000102057819 */ /* 0x000fe200000006ff */
[----:B------:R-:W-:-:S02]  /*04b0*/  IMAD R7, R3, R8, R8 ;  /* 0x0000000803077224 */ /* 0x000fc400078e0208 */
[----:B------:R-:W-:Y:S01]  /*04c0*/  IMAD.MOV.U32 R0, RZ, RZ, RZ ;  /* 0x000000ffff007224 */ /* 0x000fe200078e00ff */
[----:B------:R-:W-:Y:S01]  /*04d0*/  LOP3.LUT R8, R5, 0xfffffffc, RZ, 0xc0, !PT ;  /* 0xfffffffc05087812 */ /* 0x000fe200078ec0ff */
[C---:B------:R-:W-:Y:S02]  /*04e0*/  VIADD R9, R3.reuse, 0x3 ;  /* 0x0000000303097836 */ /* 0x040fe40000000000 */
[----:B------:R-:W-:Y:S02]  /*04f0*/  VIADD R11, R3, 0x2 ;  /* 0x00000002030b7836 */ /* 0x000fe40000000000 */
[----:B------:R-:W-:Y:S02]  /*0500*/  VIADD R13, R13, 0x1 ;  /* 0x000000010d0d7836 */ /* 0x000fe40000000000 */
[----:B------:R-:W-:-:S07]  /*0510*/  IMAD.MOV R8, RZ, RZ, -R8 ;  /* 0x000000ffff087224 */ /* 0x000fce00078e0a08 */
.L_x_9:
[----:B-1----:R-:W-:Y:S05]  /*0520*/  @P4 BRA `(.L_x_5) ;  /* 0x0000000400644947 */ /* 0x002fea0003800000 */
[----:B------:R-:W-:Y:S01]  /*0530*/  ISETP.GE.U32.AND P0, PT, R5, 0x3, PT ;  /* 0x000000030500780c */ /* 0x000fe20003f06070 */
[----:B------:R-:W-:-:S12]  /*0540*/  IMAD.MOV.U32 R19, RZ, RZ, R3 ;  /* 0x000000ffff137224 */ /* 0x000fd800078e0003 */
[----:B------:R-:W-:Y:S05]  /*0550*/  @!P0 BRA `(.L_x_6) ;  /* 0x0000000000d08947 */ /* 0x000fea0003800000 */
[----:B------:R-:W1:Y:S01]  /*0560*/  LDC R10, c[0x0][0x38c] ;  /* 0x0000e300ff0a7b82 */ /* 0x000e620000000800 */
[----:B------:R-:W2:Y:S01]  /*0570*/  LDCU UR6, c[0x0][0x38c] ;  /* 0x00007180ff0677ac */ /* 0x000ea20008000800 */
[----:B------:R-:W-:Y:S01]  /*0580*/  IMAD.IADD R29, R7, 0x1, R4 ;  /* 0x00000001071d7824 */ /* 0x000fe200078e0204 */
[----:B------:R-:W-:Y:S01]  /*0590*/  MOV R25, R3 ;  /* 0x0000000300197202 */ /* 0x000fe20000000f00 */
[----:B------:R-:W-:Y:S02]  /*05a0*/  IMAD.MOV.U32 R22, RZ, RZ, R8 ;  /* 0x000000ffff167224 */ /* 0x000fe400078e0008 */
[--C-:B--2---:R-:W-:Y:S02]  /*05b0*/  IMAD R12, R9, UR6, R4.reuse ;  /* 0x00000006090c7c24 */ /* 0x104fe4000f8e0204 */
[--C-:B------:R-:W-:Y:S02]  /*05c0*/  IMAD R23, R11, UR6, R4.reuse ;  /* 0x000000060b177c24 */ /* 0x100fe4000f8e0204 */
[----:B------:R-:W-:-:S07]  /*05d0*/  IMAD R27, R3, UR6, R4 ;  /* 0x00000006031b7c24 */ /* 0x000fce000f8e0204 */
.L_x_7:
[CC--:B------:R-:W-:Y:S01]  /*05e0*/  LOP3.LUT R14, R25.reuse, R4.reuse, RZ, 0xfc, !PT ;  /* 0x00000004190e7212 */ /* 0x0c0fe200078efcff */
[C---:B------:R-:W-:Y:S01]  /*05f0*/  VIADD R17, R25.reuse, 0x1 ;  /* 0x0000000119117836 */ /* 0x040fe20000000000 */
[CC--:B------:R-:W-:Y:S01]  /*0600*/  VIMNMX.U32 R15, PT, PT, R25.reuse, R4.reuse, !PT ;  /* 0x00000004190f7248 */ /* 0x0c0fe20007fe0000 */
[----:B------:R-:W-:Y:S01]  /*0610*/  VIADD R19, R25, 0x2 ;  /* 0x0000000219137836 */ /* 0x000fe20000000000 */
[----:B------:R-:W-:Y:S01]  /*0620*/  ISETP.GE.AND P0, PT, R14, RZ, PT ;  /* 0x000000ff0e00720c */ /* 0x000fe20003f06270 */
[----:B------:R-:W-:Y:S01]  /*0630*/  VIADD R22, R22, 0x4 ;  /* 0x0000000416167836 */ /* 0x000fe20000000000 */
[----:B------:R-:W-:Y:S02]  /*0640*/  LOP3.LUT R14, R17, R4, RZ, 0xfc, !PT ;  /* 0x00000004110e7212 */ /* 0x000fe400078efcff */
[----:B------:R-:W-:Y:S01]  /*0650*/  ISETP.GT.U32.OR P0, PT, R15, R6, !P0 ;  /* 0x000000060f00720c */ /* 0x000fe20004704470 */
[C---:B------:R-:W-:Y:S01]  /*0660*/  VIADD R15, R25.reuse, 0x3 ;  /* 0x00000003190f7836 */ /* 0x040fe20000000000 */
[----:B------:R-:W-:Y:S01]  /*0670*/  ISETP.GE.AND P1, PT, R14, RZ, PT ;  /* 0x000000ff0e00720c */ /* 0x000fe20003f26270 */
[----:B------:R-:W-:Y:S01]  /*0680*/  VIADD R25, R25, 0x4 ;  /* 0x0000000419197836 */ /* 0x000fe20000000000 */
[----:B------:R-:W-:-:S02]  /*0690*/  VIMNMX.U32 R17, PT, PT, R17, R4, !PT ;  /* 0x0000000411117248 */ /* 0x000fc40007fe0000 */
[----:B------:R-:W-:Y:S02]  /*06a0*/  LOP3.LUT R16, R19, R4, RZ, 0xfc, !PT ;  /* 0x0000000413107212 */ /* 0x000fe400078efcff */
[----:B------:R-:W-:Y:S02]  /*06b0*/  ISETP.GT.U32.OR P1, PT, R17, R6, !P1 ;  /* 0x000000061100720c */ /* 0x000fe40004f24470 */
[----:B------:R-:W-:Y:S02]  /*06c0*/  ISETP.GE.AND P3, PT, R16, RZ, PT ;  /* 0x000000ff1000720c */ /* 0x000fe40003f66270 */
[-C--:B------:R-:W-:Y:S02]  /*06d0*/  VIMNMX.U32 R19, PT, PT, R19, R4.reuse, !PT ;  /* 0x0000000413137248 */ /* 0x080fe40007fe0000 */
[----:B------:R-:W-:Y:S02]  /*06e0*/  LOP3.LUT R14, R15, R4, RZ, 0xfc, !PT ;  /* 0x000000040f0e7212 */ /* 0x000fe400078efcff */
[----:B------:R-:W-:-:S02]  /*06f0*/  ISETP.GT.U32.OR P3, PT, R19, R6, !P3 ;  /* 0x000000061300720c */ /* 0x000fc40005f64470 */
[----:B------:R-:W-:Y:S01]  /*0700*/  ISETP.GE.AND P2, PT, R14, RZ, PT ;  /* 0x000000ff0e00720c */ /* 0x000fe20003f46270 */
[----:B------:R-:W2:Y:S01]  /*0710*/  @!P0 LDC.64 R18, c[0x0][0x380] ;  /* 0x0000e000ff128b82 */ /* 0x000ea20000000a00 */
[----:B------:R-:W-:-:S04]  /*0720*/  VIMNMX.U32 R15, PT, PT, R15, R4, !PT ;  /* 0x000000040f0f7248 */ /* 0x000fc80007fe0000 */
[----:B------:R-:W-:-:S03]  /*0730*/  ISETP.GT.U32.OR P2, PT, R15, R6, !P2 ;  /* 0x000000060f00720c */ /* 0x000fc60005744470 */
[----:B------:R-:W3:Y:S08]  /*0740*/  @!P1 LDC.64 R14, c[0x0][0x380] ;  /* 0x0000e000ff0e9b82 */ /* 0x000ef00000000a00 */
[----:B------:R-:W4:Y:S08]  /*0750*/  @!P3 LDC.64 R20, c[0x0][0x380] ;  /* 0x0000e000ff14bb82 */ /* 0x000f300000000a00 */
[----:B------:R-:W5:Y:S01]  /*0760*/  @!P2 LDC.64 R16, c[0x0][0x380] ;  /* 0x0000e000ff10ab82 */ /* 0x000f620000000a00 */
[----:B--2---:R-:W-:-:S04]  /*0770*/  @!P0 IMAD.WIDE R18, R0, 0x4, R18 ;  /* 0x0000000400128825 */ /* 0x004fc800078e0212 */
[----:B------:R-:W-:Y:S01]  /*0780*/  @!P0 VIADD R0, R0, 0x1 ;  /* 0x0000000100008836 */ /* 0x000fe20000000000 */
[----:B0-----:R1:W-:Y:S01]  /*0790*/  @!P0 STG.E desc[UR4][R18.64], R27 ;  /* 0x0000001b12008986 */ /* 0x0013e2000c101904 */
[----:B------:R-:W-:Y:S02]  /*07a0*/  ISETP.NE.AND P0, PT, R22, RZ, PT ;  /* 0x000000ff1600720c */ /* 0x000fe40003f05270 */
[----:B---3--:R-:W-:-:S04]  /*07b0*/  @!P1 IMAD.WIDE R14, R0, 0x4, R14 ;  /* 0x00000004000e9825 */ /* 0x008fc800078e020e */
[----:B------:R-:W-:Y:S01]  /*07c0*/  @!P1 VIADD R0, R0, 0x1 ;  /* 0x0000000100009836 */ /* 0x000fe20000000000 */
[----:B------:R0:W-:Y:S03]  /*07d0*/  @!P1 STG.E desc[UR4][R14.64], R29 ;  /* 0x0000001d0e009986 */ /* 0x0001e6000c101904 */
[----:B----4-:R-:W-:-:S04]  /*07e0*/  @!P3 IMAD.WIDE R20, R0, 0x4, R20 ;  /* 0x000000040014b825 */ /* 0x010fc800078e0214 */
[----:B------:R-:W-:Y:S01]  /*07f0*/  @!P3 VIADD R0, R0, 0x1 ;  /* 0x000000010000b836 */ /* 0x000fe20000000000 */
[----:B------:R2:W-:Y:S01]  /*0800*/  @!P3 STG.E desc[UR4][R20.64], R23 ;  /* 0x000000171400b986 */ /* 0x0005e2000c101904 */
[----:B-1----:R-:W-:Y:S02]  /*0810*/  IMAD R27, R10, 0x4, R27 ;  /* 0x000000040a1b7824 */ /* 0x002fe400078e021b */
[----:B-----5:R-:W-:Y:S01]  /*0820*/  @!P2 IMAD.WIDE R16, R0, 0x4, R16 ;  /* 0x000000040010a825 */ /* 0x020fe200078e0210 */
[----:B0-----:R-:W-:-:S03]  /*0830*/  LEA R29, R10, R29, 0x2 ;  /* 0x0000001d0a1d7211 */ /* 0x001fc600078e10ff */
[----:B------:R-:W-:Y:S01]  /*0840*/  @!P2 VIADD R0, R0, 0x1 ;  /* 0x000000010000a836 */ /* 0x000fe20000000000 */
[----:B------:R0:W-:Y:S01]  /*0850*/  @!P2 STG.E desc[UR4][R16.64], R12 ;  /* 0x0000000c1000a986 */ /* 0x0001e2000c101904 */
[C---:B--2---:R-:W-:Y:S02]  /*0860*/  IMAD R23, R10.reuse, 0x4, R23 ;  /* 0x000000040a177824 */ /* 0x044fe400078e0217 */
[----:B0-----:R-:W-:Y:S01]  /*0870*/  IMAD R12, R10, 0x4, R12 ;  /* 0x000000040a0c7824 */ /* 0x001fe200078e020c */
[----:B------:R-:W-:Y:S06]  /*0880*/  @P0 BRA `(.L_x_7) ;  /* 0xfffffffc00540947 */ /* 0x000fec000383ffff */
[----:B------:R-:W-:-:S07]  /*0890*/  IMAD.MOV.U32 R19, RZ, RZ, R25 ;  /* 0x000000ffff137224 */ /* 0x000fce00078e0019 */
.L_x_6:
[----:B------:R-:W-:-:S13]  /*08a0*/  LOP3.LUT P0, RZ, R2, 0x1, RZ, 0xc0, !PT ;  /* 0x0000000102ff7812 */ /* 0x000fda000780c0ff */
[----:B------:R-:W-:Y:S05]  /*08b0*/  @!P0 BRA `(.L_x_8) ;  /* 0x0000000000588947 */ /* 0x000fea0003800000 */
[CC--:B------:R-:W-:Y:S01]  /*08c0*/  LOP3.LUT R10, R19.reuse, R4.reuse, RZ, 0xfc, !PT ;  /* 0x00000004130a7212 */ /* 0x0c0fe200078efcff */
[C---:B------:R-:W-:Y:S01]  /*08d0*/  VIADD R23, R19.reuse, 0x1 ;  /* 0x0000000113177836 */ /* 0x040fe20000000000 */
[-C--:B------:R-:W-:Y:S02]  /*08e0*/  VIMNMX.U32 R15, PT, PT, R19, R4.reuse, !PT ;  /* 0x00000004130f7248 */ /* 0x080fe40007fe0000 */
[----:B------:R-:W-:Y:S02]  /*08f0*/  ISETP.GE.AND P0, PT, R10, RZ, PT ;  /* 0x000000ff0a00720c */ /* 0x000fe40003f06270 */
[----:B------:R-:W-:Y:S02]  /*0900*/  LOP3.LUT R10, R23, R4, RZ, 0xfc, !PT ;  /* 0x00000004170a7212 */ /* 0x000fe400078efcff */
[----:B------:R-:W-:Y:S02]  /*0910*/  ISETP.GT.U32.OR P0, PT, R15, R6, !P0 ;  /* 0x000000060f00720c */ /* 0x000fe40004704470 */
[----:B------:R-:W-:-:S02]  /*0920*/  VIMNMX.U32 R17, PT, PT, R23, R4, !PT ;  /* 0x0000000417117248 */ /* 0x000fc40007fe0000 */
[----:B------:R-:W-:-:S04]  /*0930*/  ISETP.GE.AND P1, PT, R10, RZ, PT ;  /* 0x000000ff0a00720c */ /* 0x000fc80003f26270 */
[----:B------:R-:W-:-:S05]  /*0940*/  ISETP.GT.U32.OR P1, PT, R17, R6, !P1 ;  /* 0x000000061100720c */ /* 0x000fca0004f24470 */
[----:B------:R-:W1:Y:S08]  /*0950*/  @!P0 LDC.64 R16, c[0x0][0x380] ;  /* 0x0000e000ff108b82 */ /* 0x000e700000000a00 */
[----:B------:R-:W2:Y:S08]  /*0960*/  @!P0 LDC R21, c[0x0][0x38c] ;  /* 0x0000e300ff158b82 */ /* 0x000eb00000000800 */
[----:B------:R-:W3:Y:S08]  /*0970*/  @!P1 LDC R10, c[0x0][0x38c] ;  /* 0x0000e300ff0a9b82 */ /* 0x000ef00000000800 */
[----:B------:R-:W4:Y:S01]  /*0980*/  @!P1 LDC.64 R14, c[0x0][0x380] ;  /* 0x0000e000ff0e9b82 */ /* 0x000f220000000a00 */
[----:B-1----:R-:W-:-:S04]  /*0990*/  @!P0 IMAD.WIDE R16, R0, 0x4, R16 ;  /* 0x0000000400108825 */ /* 0x002fc800078e0210 */
[----:B------:R-:W-:Y:S02]  /*09a0*/  @!P0 VIADD R0, R0, 0x1 ;  /* 0x0000000100008836 */ /* 0x000fe40000000000 */
[C---:B--2---:R-:W-:Y:S02]  /*09b0*/  @!P0 IMAD R21, R19.reuse, R21, R4 ;  /* 0x0000001513158224 */ /* 0x044fe400078e0204 */
[----:B------:R-:W-:-:S03]  /*09c0*/  VIADD R19, R19, 0x2 ;  /* 0x0000000213137836 */ /* 0x000fc60000000000 */
[----:B0-----:R1:W-:Y:S01]  /*09d0*/  @!P0 STG.E desc[UR4][R16.64], R21 ;  /* 0x0000001510008986 */ /* 0x0013e2000c101904 */
[----:B---3--:R-:W-:Y:S02]  /*09e0*/  @!P1 IMAD R23, R23, R10, R4 ;  /* 0x0000000a17179224 */ /* 0x008fe400078e0204 */
[----:B----4-:R-:W-:-:S04]  /*09f0*/  @!P1 IMAD.WIDE R14, R0, 0x4, R14 ;  /* 0x00000004000e9825 */ /* 0x010fc800078e020e */
[----:B------:R-:W-:Y:S01]  /*0a00*/  @!P1 VIADD R0, R0, 0x1 ;  /* 0x0000000100009836 */ /* 0x000fe20000000000 */
[----:B------:R1:W-:Y:S06]  /*0a10*/  @!P1 STG.E desc[UR4][R14.64], R23 ;  /* 0x000000170e009986 */ /* 0x0003ec000c101904 */
.L_x_8:
[CC--:B------:R-:W-:Y:S02]  /*0a20*/  LOP3.LUT R10, R19.reuse, R4.reuse, RZ, 0xfc, !PT ;  /* 0x00000004130a7212 */ /* 0x0c0fe400078efcff */
[----:B-1----:R-:W-:Y:S02]  /*0a30*/  VIMNMX.U32 R15, PT, PT, R19, R4, !PT ;  /* 0x00000004130f7248 */ /* 0x002fe40007fe0000 */
[----:B------:R-:W-:-:S04]  /*0a40*/  ISETP.GE.AND P0, PT, R10, RZ, PT ;  /* 0x000000ff0a00720c */ /* 0x000fc80003f06270 */
[----:B------:R-:W-:-:S13]  /*0a50*/  ISETP.GT.U32.OR P0, PT, R15, R6, !P0 ;  /* 0x000000060f00720c */ /* 0x000fda0004704470 */
[----:B------:R-:W1:Y:S08]  /*0a60*/  @!P0 LDC R17, c[0x0][0x38c] ;  /* 0x0000e300ff118b82 */ /* 0x000e700000000800 */
[----:B------:R-:W2:Y:S01]  /*0a70*/  @!P0 LDC.64 R14, c[0x0][0x380] ;  /* 0x0000e000ff0e8b82 */ /* 0x000ea20000000a00 */
[----:B-1----:R-:W-:Y:S02]  /*0a80*/  @!P0 IMAD R17, R19, R17, R4 ;  /* 0x0000001113118224 */ /* 0x002fe400078e0204 */
[C---:B--2---:R-:W-:Y:S01]  /*0a90*/  @!P0 IMAD.WIDE R14, R0.reuse, 0x4, R14 ;  /* 0x00000004000e8825 */ /* 0x044fe200078e020e */
[----:B------:R-:W-:-:S04]  /*0aa0*/  @!P0 IADD3 R0, PT, PT, R0, 0x1, RZ ;  /* 0x0000000100008810 */ /* 0x000fc80007ffe0ff */
[----:B0-----:R1:W-:Y:S03]  /*0ab0*/  @!P0 STG.E desc[UR4][R14.64], R17 ;  /* 0x000000110e008986 */ /* 0x0013e6000c101904 */
.L_x_5:
[----:B------:R-:W-:-:S05]  /*0ac0*/  VIADD R4, R4, 0x1 ;  /* 0x0000000104047836 */ /* 0x000fca0000000000 */
[----:B------:R-:W-:-:S13]  /*0ad0*/  ISETP.NE.AND P0, PT, R4, R13, PT ;  /* 0x0000000d0400720c */ /* 0x000fda0003f05270 */
[----:B------:R-:W-:Y:S05]  /*0ae0*/  @P0 BRA `(.L_x_9) ;  /* 0xfffffff8008c0947 */ /* 0x000fea000383ffff */
[----:B0-----:R-:W-:Y:S05]  /*0af0*/  EXIT ;  /* 0x000000000000794d */ /* 0x001fea0003800000 */
        .weak           $__internal_0_$__cuda_sm20_dblrcp_rn_slowpath_v3
        .type           $__internal_0_$__cuda_sm20_dblrcp_rn_slowpath_v3,@function
        .size           $__internal_0_$__cuda_sm20_dblrcp_rn_slowpath_v3,($__internal_1_$__cuda_sm20_div_rn_f64_full - $__internal_0_$__cuda_sm20_dblrcp_rn_slowpath_v3)
$__internal_0_$__cuda_sm20_dblrcp_rn_slowpath_v3:
[----:B------:R-:W-:-:S14]  /*0b00*/  DSETP.GTU.AND P0, PT, |R2|, +INF , PT ;  /* 0x7ff000000200742a */ /* 0x000fdc0003f0c200 */
[----:B------:R-:W-:Y:S05]  /*0b10*/  @P0 BRA `(.L_x_10) ;  /* 0x00000000007c0947 */ /* 0x000fea0003800000 */
[----:B------:R-:W-:-:S05]  /*0b20*/  LOP3.LUT R9, R3, 0x7fffffff, RZ, 0xc0, !PT ;  /* 0x7fffffff03097812 */ /* 0x000fca00078ec0ff */
[----:B------:R-:W-:-:S05]  /*0b30*/  VIADD R6, R9, 0xffffffff ;  /* 0xffffffff09067836 */ /* 0x000fca0000000000 */
[----:B------:R-:W-:-:S13]  /*0b40*/  ISETP.GE.U32.AND P0, PT, R6, 0x7fefffff, PT ;  /* 0x7fefffff0600780c */ /* 0x000fda0003f06070 */
[----:B------:R-:W-:Y:S01]  /*0b50*/  @P0 LOP3.LUT R7, R3, 0x7ff00000, RZ, 0x3c, !PT ;  /* 0x7ff0000003070812 */ /* 0x000fe200078e3cff */
[----:B------:R-:W-:Y:S01]  /*0b60*/  @P0 IMAD.MOV.U32 R6, RZ, RZ, RZ ;  /* 0x000000ffff060224 */ /* 0x000fe200078e00ff */
[----:B------:R-:W-:Y:S06]  /*0b70*/  @P0 BRA `(.L_x_11) ;  /* 0x00000000006c0947 */ /* 0x000fec0003800000 */
[----:B------:R-:W-:-:S13]  /*0b80*/  ISETP.GE.U32.AND P0, PT, R9, 0x1000001, PT ;  /* 0x010000010900780c */ /* 0x000fda0003f06070 */
[----:B------:R-:W-:Y:S05]  /*0b90*/  @!P0 BRA `(.L_x_12) ;  /* 0x0000000000348947 */ /* 0x000fea0003800000 */
[----:B------:R-:W-:Y:S02]  /*0ba0*/  VIADD R7, R3, 0xc0200000 ;  /* 0xc020000003077836 */ /* 0x000fe40000000000 */
[----:B------:R-:W-:Y:S02]  /*0bb0*/  IMAD.MOV.U32 R6, RZ, RZ, R2 ;  /* 0x000000ffff067224 */ /* 0x000fe400078e0002 */
[----:B------:R-:W0:Y:S04]  /*0bc0*/  MUFU.RCP64H R9, R7 ;  /* 0x0000000700097308 */ /* 0x000e280000001800 */
[----:B0-----:R-:W-:-:S08]  /*0bd0*/  DFMA R10, -R6, R8, 1 ;  /* 0x3ff00000060a742b */ /* 0x001fd00000000108 */
[----:B------:R-:W-:-:S08]  /*0be0*/  DFMA R10, R10, R10, R10 ;  /* 0x0000000a0a0a722b */ /* 0x000fd0000000000a */
[----:B------:R-:W-:-:S08]  /*0bf0*/  DFMA R10, R8, R10, R8 ;  /* 0x0000000a080a722b */ /* 0x000fd00000000008 */
[----:B------:R-:W-:-:S08]  /*0c00*/  DFMA R8, -R6, R10, 1 ;  /* 0x3ff000000608742b */ /* 0x000fd0000000010a */
[----:B------:R-:W-:-:S08]  /*0c10*/  DFMA R8, R10, R8, R10 ;  /* 0x000000080a08722b */ /* 0x000fd0000000000a */
[----:B------:R-:W-:-:S08]  /*0c20*/  DMUL R8, R8, 2.2250738585072013831e-308 ;  /* 0x0010000008087828 */ /* 0x000fd00000000000 */
[----:B------:R-:W-:-:S08]  /*0c30*/  DFMA R2, -R2, R8, 1 ;  /* 0x3ff000000202742b */ /* 0x000fd00000000108 */
[----:B------:R-:W-:-:S08]  /*0c40*/  DFMA R2, R2, R2, R2 ;  /* 0x000000020202722b */ /* 0x000fd00000000002 */
[----:B------:R-:W-:Y:S01]  /*0c50*/  DFMA R6, R8, R2, R8 ;  /* 0x000000020806722b */ /* 0x000fe20000000008 */
[----:B------:R-:W-:Y:S10]  /*0c60*/  BRA `(.L_x_11) ;  /* 0x0000000000307947 */ /* 0x000ff40003800000 */
.L_x_12:
[----:B------:R-:W-:Y:S01]  /*0c70*/  DMUL R2, R2, 8.11296384146066816958e+31 ;  /* 0x4690000002027828 */ /* 0x000fe20000000000 */
[----:B------:R-:W-:-:S05]  /*0c80*/  IMAD.MOV.U32 R6, RZ, RZ, R8 ;  /* 0x000000ffff067224 */ /* 0x000fca00078e0008 */
[----:B------:R-:W0:Y:S02]  /*0c90*/  MUFU.RCP64H R7, R3 ;  /* 0x0000000300077308 */ /* 0x000e240000001800 */
[----:B0-----:R-:W-:-:S08]  /*0ca0*/  DFMA R8, -R2, R6, 1 ;  /* 0x3ff000000208742b */ /* 0x001fd00000000106 */
[----:B------:R-:W-:-:S08]  /*0cb0*/  DFMA R8, R8, R8, R8 ;  /* 0x000000080808722b */ /* 0x000fd00000000008 */
[----:B------:R-:W-:-:S08]  /*0cc0*/  DFMA R8, R6, R8, R6 ;  /* 0x000000080608722b */ /* 0x000fd00000000006 */
[----:B------:R-:W-:-:S08]  /*0cd0*/  DFMA R6, -R2, R8, 1 ;  /* 0x3ff000000206742b */ /* 0x000fd00000000108 */
[----:B------:R-:W-:-:S08]  /*0ce0*/  DFMA R6, R8, R6, R8 ;  /* 0x000000060806722b */ /* 0x000fd00000000008 */
[----:B------:R-:W-:Y:S01]  /*0cf0*/  DMUL R6, R6, 8.11296384146066816958e+31 ;  /* 0x4690000006067828 */ /* 0x000fe20000000000 */
[----:B------:R-:W-:Y:S10]  /*0d00*/  BRA `(.L_x_11) ;  /* 0x0000000000087947 */ /* 0x000ff40003800000 */
.L_x_10:
[----:B------:R-:W-:Y:S01]  /*0d10*/  LOP3.LUT R7, R3, 0x80000, RZ, 0xfc, !PT ;  /* 0x0008000003077812 */ /* 0x000fe200078efcff */
[----:B------:R-:W-:-:S07]  /*0d20*/  IMAD.MOV.U32 R6, RZ, RZ, R2 ;  /* 0x000000ffff067224 */ /* 0x000fce00078e0002 */
.L_x_11:
[----:B------:R-:W-:Y:S01]  /*0d30*/  IMAD.MOV.U32 R2, RZ, RZ, R0 ;  /* 0x000000ffff027224 */ /* 0x000fe200078e0000 */
[----:B------:R-:W-:Y:S01]  /*0d40*/  MOV R9, R7 ;  /* 0x0000000700097202 */ /* 0x000fe20000000f00 */
[----:B------:R-:W-:Y:S02]  /*0d50*/  IMAD.MOV.U32 R3, RZ, RZ, 0x0 ;  /* 0x00000000ff037424 */ /* 0x000fe400078e00ff */
[----:B------:R-:W-:Y:S02]  /*0d60*/  IMAD.MOV.U32 R8, RZ, RZ, R6 ;  /* 0x000000ffff087224 */ /* 0x000fe400078e0006 */
[----:B------:R-:W-:Y:S05]  /*0d70*/  RET.REL.NODEC R2 `(_Z18neighbourhoodCellsPjfjj) ;  /* 0xfffffff002a07950 */ /* 0x000fea0003c3ffff */
        .weak           $__internal_1_$__cuda_sm20_div_rn_f64_full
        .type           $__internal_1_$__cuda_sm20_div_rn_f64_full,@function
        .size           $__internal_1_$__cuda_sm20_div_rn_f64_full,(.L_x_22 - $__internal_1_$__cuda_sm20_div_rn_f64_full)
$__internal_1_$__cuda_sm20_div_rn_f64_full:
[C---:B------:R-:W-:Y:S01]  /*0d80*/  FSETP.GEU.AND P0, PT, |R7|.reuse, 1.469367938527859385e-39, PT ;  /* 0x001000000700780b */ /* 0x040fe20003f0e200 */
[----:B------:R-:W-:Y:S01]  /*0d90*/  IMAD.MOV.U32 R8, RZ, RZ, 0x1 ;  /* 0x00000001ff087424 */ /* 0x000fe200078e00ff */
[C---:B------:R-:W-:Y:S01]  /*0da0*/  LOP3.LUT R2, R7.reuse, 0x800fffff, RZ, 0xc0, !PT ;  /* 0x800fffff07027812 */ /* 0x040fe200078ec0ff */
[----:B------:R-:W-:Y:S01]  /*0db0*/  IMAD.MOV.U32 R13, RZ, RZ, 0x1ca00000 ;  /* 0x1ca00000ff0d7424 */ /* 0x000fe200078e00ff */
[----:B------:R-:W-:Y:S02]  /*0dc0*/  LOP3.LUT R18, R7, 0x7ff00000, RZ, 0xc0, !PT ;  /* 0x7ff0000007127812 */ /* 0x000fe400078ec0ff */
[----:B------:R-:W-:Y:S01]  /*0dd0*/  LOP3.LUT R3, R2, 0x3ff00000, RZ, 0xfc, !PT ;  /* 0x3ff0000002037812 */ /* 0x000fe200078efcff */
[----:B------:R-:W-:Y:S01]  /*0de0*/  IMAD.MOV.U32 R2, RZ, RZ, R6 ;  /* 0x000000ffff027224 */ /* 0x000fe200078e0006 */
[----:B------:R-:W-:-:S04]  /*0df0*/  LOP3.LUT R12, R5, 0x7ff00000, RZ, 0xc0, !PT ;  /* 0x7ff00000050c7812 */ /* 0x000fc800078ec0ff */
[----:B------:R-:W-:Y:S01]  /*0e00*/  ISETP.GE.U32.AND P1, PT, R12, R18, PT ;  /* 0x000000120c00720c */ /* 0x000fe20003f26070 */
[----:B------:R-:W-:Y:S01]  /*0e10*/  @!P0 DMUL R2, R6, 8.98846567431157953865e+307 ;  /* 0x7fe0000006028828 */ /* 0x000fe20000000000 */
[----:B------:R-:W-:-:S05]  /*0e20*/  IMAD.MOV.U32 R19, RZ, RZ, R12 ;  /* 0x000000ffff137224 */ /* 0x000fca00078e000c */
[----:B------:R-:W0:Y:S02]  /*0e30*/  MUFU.RCP64H R9, R3 ;  /* 0x0000000300097308 */ /* 0x000e240000001800 */
[----:B0-----:R-:W-:-:S08]  /*0e40*/  DFMA R10, R8, -R2, 1 ;  /* 0x3ff00000080a742b */ /* 0x001fd00000000802 */
[----:B------:R-:W-:-:S08]  /*0e50*/  DFMA R10, R10, R10, R10 ;  /* 0x0000000a0a0a722b */ /* 0x000fd0000000000a */
[----:B------:R-:W-:Y:S01]  /*0e60*/  DFMA R10, R8, R10, R8 ;  /* 0x0000000a080a722b */ /* 0x000fe20000000008 */
[----:B------:R-:W-:Y:S01]  /*0e70*/  SEL R9, R13, 0x63400000, !P1 ;  /* 0x634000000d097807 */ /* 0x000fe20004800000 */
[----:B------:R-:W-:Y:S01]  /*0e80*/  IMAD.MOV.U32 R8, RZ, RZ, R4 ;  /* 0x000000ffff087224 */ /* 0x000fe200078e0004 */
[----:B------:R-:W-:Y:S02]  /*0e90*/  FSETP.GEU.AND P1, PT, |R5|, 1.469367938527859385e-39, PT ;  /* 0x001000000500780b */ /* 0x000fe40003f2e200 */
[----:B------:R-:W-:-:S03]  /*0ea0*/  LOP3.LUT R9, R9, 0x800fffff, R5, 0xf8, !PT ;  /* 0x800fffff09097812 */ /* 0x000fc600078ef805 */
[----:B------:R-:W-:-:S08]  /*0eb0*/  DFMA R14, R10, -R2, 1 ;  /* 0x3ff000000a0e742b */ /* 0x000fd00000000802 */
[----:B------:R-:W-:Y:S01]  /*0ec0*/  DFMA R10, R10, R14, R10 ;  /* 0x0000000e0a0a722b */ /* 0x000fe2000000000a */
[----:B------:R-:W-:Y:S10]  /*0ed0*/  @P1 BRA `(.L_x_13) ;  /* 0x0000000000201947 */ /* 0x000ff40003800000 */
[----:B------:R-:W-:Y:S01]  /*0ee0*/  LOP3.LUT R15, R7, 0x7ff00000, RZ, 0xc0, !PT ;  /* 0x7ff00000070f7812 */ /* 0x000fe200078ec0ff */
[----:B------:R-:W-:-:S03]  /*0ef0*/  IMAD.MOV.U32 R14, RZ, RZ, RZ ;  /* 0x000000ffff0e7224 */ /* 0x000fc600078e00ff */
[----:B------:R-:W-:-:S04]  /*0f00*/  ISETP.GE.U32.AND P1, PT, R12, R15, PT ;  /* 0x0000000f0c00720c */ /* 0x000fc80003f26070 */
[----:B------:R-:W-:-:S04]  /*0f10*/  SEL R15, R13, 0x63400000, !P1 ;  /* 0x634000000d0f7807 */ /* 0x000fc80004800000 */
[----:B------:R-:W-:-:S04]  /*0f20*/  LOP3.LUT R15, R15, 0x80000000, R5, 0xf8, !PT ;  /* 0x800000000f0f7812 */ /* 0x000fc800078ef805 */
[----:B------:R-:W-:-:S06]  /*0f30*/  LOP3.LUT R15, R15, 0x100000, RZ, 0xfc, !PT ;  /* 0x001000000f0f7812 */ /* 0x000fcc00078efcff */
[----:B------:R-:W-:-:S10]  /*0f40*/  DFMA R8, R8, 2, -R14 ;  /* 0x400000000808782b */ /* 0x000fd4000000080e */
[----:B------:R-:W-:-:S07]  /*0f50*/  LOP3.LUT R19, R9, 0x7ff00000, RZ, 0xc0, !PT ;  /* 0x7ff0000009137812 */ /* 0x000fce00078ec0ff */
.L_x_13:
[----:B------:R-:W-:Y:S01]  /*0f60*/  @!P0 LOP3.LUT R18, R3, 0x7ff00000, RZ, 0xc0, !PT ;  /* 0x7ff0000003128812 */ /* 0x000fe200078ec0ff */
[----:B------:R-:W-:Y:S01]  /*0f70*/  DMUL R14, R10, R8 ;  /* 0x000000080a0e7228 */ /* 0x000fe20000000000 */
[----:B------:R-:W-:-:S03]  /*0f80*/  IADD3 R20, PT, PT, R19, -0x1, RZ ;  /* 0xffffffff13147810 */ /* 0x000fc60007ffe0ff */
[----:B------:R-:W-:Y:S01]  /*0f90*/  VIADD R21, R18, 0xffffffff ;  /* 0xffffffff12157836 */ /* 0x000fe20000000000 */
[----:B------:R-:W-:-:S03]  /*0fa0*/  ISETP.GT.U32.AND P0, PT, R20, 0x7feffffe, PT ;  /* 0x7feffffe1400780c */ /* 0x000fc60003f04070 */
[----:B------:R-:W-:Y:S01]  /*0fb0*/  DFMA R16, R14, -R2, R8 ;  /* 0x800000020e10722b */ /* 0x000fe20000000008 */
[----:B------:R-:W-:-:S07]  /*0fc0*/  ISETP.GT.U32.OR P0, PT, R21, 0x7feffffe, P0 ;  /* 0x7feffffe1500780c */ /* 0x000fce0000704470 */
[----:B------:R-:W-:-:S06]  /*0fd0*/  DFMA R10, R10, R16, R14 ;  /* 0x000000100a0a722b */ /* 0x000fcc000000000e */
[----:B------:R-:W-:Y:S05]  /*0fe0*/  @P0 BRA `(.L_x_14) ;  /* 0x00000000006c0947 */ /* 0x000fea0003800000 */
[----:B------:R-:W-:-:S04]  /*0ff0*/  LOP3.LUT R5, R7, 0x7ff00000, RZ, 0xc0, !PT ;  /* 0x7ff0000007057812 */ /* 0x000fc800078ec0ff */
[CC--:B------:R-:W-:Y:S02]  /*1000*/  VIADDMNMX R4, R12.reuse, -R5.reuse, 0xb9600000, !PT ;  /* 0xb96000000c047446 */ /* 0x0c0fe40007800905 */
[----:B------:R-:W-:Y:S02]  /*1010*/  ISETP.GE.U32.AND P0, PT, R12, R5, PT ;  /* 0x000000050c00720c */ /* 0x000fe40003f06070 */
[----:B------:R-:W-:Y:S02]  /*1020*/  VIMNMX R4, PT, PT, R4, 0x46a00000, PT ;  /* 0x46a0000004047848 */ /* 0x000fe40003fe0100 */
[----:B------:R-:W-:-:S05]  /*1030*/  SEL R13, R13, 0x63400000, !P0 ;  /* 0x634000000d0d7807 */ /* 0x000fca0004000000 */
[----:B------:R-:W-:Y:S02]  /*1040*/  IMAD.IADD R14, R4, 0x1, -R13 ;  /* 0x00000001040e7824 */ /* 0x000fe400078e0a0d */
[----:B------:R-:W-:Y:S02]  /*1050*/  IMAD.MOV.U32 R4, RZ, RZ, RZ ;  /* 0x000000ffff047224 */ /* 0x000fe400078e00ff */
[----:B------:R-:W-:-:S06]  /*1060*/  VIADD R5, R14, 0x7fe00000 ;  /* 0x7fe000000e057836 */ /* 0x000fcc0000000000 */
[----:B------:R-:W-:-:S10]  /*1070*/  DMUL R12, R10, R4 ;  /* 0x000000040a0c7228 */ /* 0x000fd40000000000 */
[----:B------:R-:W-:-:S13]  /*1080*/  FSETP.GTU.AND P0, PT, |R13|, 1.469367938527859385e-39, PT ;  /* 0x001000000d00780b */ /* 0x000fda0003f0c200 */
[----:B------:R-:W-:Y:S05]  /*1090*/  @P0 BRA `(.L_x_15) ;  /* 0x0000000000940947 */ /* 0x000fea0003800000 */
[----:B------:R-:W-:Y:S01]  /*10a0*/  DFMA R2, R10, -R2, R8 ;  /* 0x800000020a02722b */ /* 0x000fe20000000008 */
[----:B------:R-:W-:-:S09]  /*10b0*/  IMAD.MOV.U32 R4, RZ, RZ, RZ ;  /* 0x000000ffff047224 */ /* 0x000fd200078e00ff */
[C---:B------:R-:W-:Y:S02]  /*10c0*/  FSETP.NEU.AND P0, PT, R3.reuse, RZ, PT ;  /* 0x000000ff0300720b */ /* 0x040fe40003f0d000 */
[----:B------:R-:W-:-:S04]  /*10d0*/  LOP3.LUT R7, R3, 0x80000000, R7, 0x48, !PT ;  /* 0x8000000003077812 */ /* 0x000fc800078e4807 */
[----:B------:R-:W-:-:S07]  /*10e0*/  LOP3.LUT R5, R7, R5, RZ, 0xfc, !PT ;  /* 0x0000000507057212 */ /* 0x000fce00078efcff */
[----:B------:R-:W-:Y:S05]  /*10f0*/  @!P0 BRA `(.L_x_15) ;  /* 0x00000000007c8947 */ /* 0x000fea0003800000 */
[----:B------:R-:W-:Y:S01]  /*1100*/  IMAD.MOV R3, RZ, RZ, -R14 ;  /* 0x000000ffff037224 */ /* 0x000fe200078e0a0e */
[----:B------:R-:W-:Y:S01]  /*1110*/  DMUL.RP R4, R10, R4 ;  /* 0x000000040a047228 */ /* 0x000fe20000008000 */
[----:B------:R-:W-:-:S06]  /*1120*/  IMAD.MOV.U32 R2, RZ, RZ, RZ ;  /* 0x000000ffff027224 */ /* 0x000fcc00078e00ff */
[----:B------:R-:W-:-:S03]  /*1130*/  DFMA R2, R12, -R2, R10 ;  /* 0x800000020c02722b */ /* 0x000fc6000000000a */
[----:B------:R-:W-:-:S03]  /*1140*/  LOP3.LUT R7, R5, R7, RZ, 0x3c, !PT ;  /* 0x0000000705077212 */ /* 0x000fc600078e3cff */
[----:B------:R-:W-:-:S04]  /*1150*/  IADD3 R2, PT, PT, -R14, -0x43300000, RZ ;  /* 0xbcd000000e027810 */ /* 0x000fc80007ffe1ff */
[----:B------:R-:W-:-:S04]  /*1160*/  FSETP.NEU.AND P0, PT, |R3|, R2, PT ;  /* 0x000000020300720b */ /* 0x000fc80003f0d200 */
[----:B------:R-:W-:Y:S02]  /*1170*/  FSEL R12, R4, R12, !P0 ;  /* 0x0000000c040c7208 */ /* 0x000fe40004000000 */
[----:B------:R-:W-:Y:S01]  /*1180*/  FSEL R13, R7, R13, !P0 ;  /* 0x0000000d070d7208 */ /* 0x000fe20004000000 */
[----:B------:R-:W-:Y:S06]  /*1190*/  BRA `(.L_x_15) ;  /* 0x0000000000547947 */ /* 0x000fec0003800000 */
.L_x_14:
[----:B------:R-:W-:-:S14]  /*11a0*/  DSETP.NAN.AND P0, PT, R4, R4, PT ;  /* 0x000000040400722a */ /* 0x000fdc0003f08000 */
[----:B------:R-:W-:Y:S05]  /*11b0*/  @P0 BRA `(.L_x_16) ;  /* 0x0000000000440947 */ /* 0x000fea0003800000 */
[----:B------:R-:W-:-:S14]  /*11c0*/  DSETP.NAN.AND P0, PT, R6, R6, PT ;  /* 0x000000060600722a */ /* 0x000fdc0003f08000 */
[----:B------:R-:W-:Y:S05]  /*11d0*/  @P0 BRA `(.L_x_17) ;  /* 0x0000000000300947 */ /* 0x000fea0003800000 */
[----:B------:R-:W-:Y:S01]  /*11e0*/  ISETP.NE.AND P0, PT, R19, R18, PT ;  /* 0x000000121300720c */ /* 0x000fe20003f05270 */
[----:B------:R-:W-:Y:S01]  /*11f0*/  IMAD.MOV.U32 R12, RZ, RZ, 0x0 ;  /* 0x00000000ff0c7424 */ /* 0x000fe200078e00ff */
[----:B------:R-:W-:-:S11]  /*1200*/  MOV R13, 0xfff80000 ;  /* 0xfff80000000d7802 */ /* 0x000fd60000000f00 */
[----:B------:R-:W-:Y:S05]  /*1210*/  @!P0 BRA `(.L_x_15) ;  /* 0x0000000000348947 */ /* 0x000fea0003800000 */
[----:B------:R-:W-:Y:S02]  /*1220*/  ISETP.NE.AND P0, PT, R19, 0x7ff00000, PT ;  /* 0x7ff000001300780c */ /* 0x000fe40003f05270 */
[----:B------:R-:W-:Y:S02]  /*1230*/  LOP3.LUT R13, R5, 0x80000000, R7, 0x48, !PT ;  /* 0x80000000050d7812 */ /* 0x000fe400078e4807 */
[----:B------:R-:W-:-:S13]  /*1240*/  ISETP.EQ.OR P0, PT, R18, RZ, !P0 ;  /* 0x000000ff1200720c */ /* 0x000fda0004702670 */
[----:B------:R-:W-:Y:S01]  /*1250*/  @P0 LOP3.LUT R2, R13, 0x7ff00000, RZ, 0xfc, !PT ;  /* 0x7ff000000d020812 */ /* 0x000fe200078efcff */
[----:B------:R-:W-:Y:S02]  /*1260*/  @!P0 IMAD.MOV.U32 R12, RZ, RZ, RZ ;  /* 0x000000ffff0c8224 */ /* 0x000fe400078e00ff */
[----:B------:R-:W-:Y:S02]  /*1270*/  @P0 IMAD.MOV.U32 R12, RZ, RZ, RZ ;  /* 0x000000ffff0c0224 */ /* 0x000fe400078e00ff */
[----:B------:R-:W-:Y:S01]  /*1280*/  @P0 IMAD.MOV.U32 R13, RZ, RZ, R2 ;  /* 0x000000ffff0d0224 */ /* 0x000fe200078e0002 */
[----:B------:R-:W-:Y:S06]  /*1290*/  BRA `(.L_x_15) ;  /* 0x0000000000147947 */ /* 0x000fec0003800000 */
.L_x_17:
[----:B------:R-:W-:Y:S01]  /*12a0*/  LOP3.LUT R13, R7, 0x80000, RZ, 0xfc, !PT ;  /* 0x00080000070d7812 */ /* 0x000fe200078efcff */
[----:B------:R-:W-:Y:S01]  /*12b0*/  IMAD.MOV.U32 R12, RZ, RZ, R6 ;  /* 0x000000ffff0c7224 */ /* 0x000fe200078e0006 */
[----:B------:R-:W-:Y:S06]  /*12c0*/  BRA `(.L_x_15) ;  /* 0x0000000000087947 */ /* 0x000fec0003800000 */
.L_x_16:
[----:B------:R-:W-:Y:S01]  /*12d0*/  LOP3.LUT R13, R5, 0x80000, RZ, 0xfc, !PT ;  /* 0x00080000050d7812 */ /* 0x000fe200078efcff */
[----:B------:R-:W-:-:S07]  /*12e0*/  IMAD.MOV.U32 R12, RZ, RZ, R4 ;  /* 0x000000ffff0c7224 */ /* 0x000fce00078e0004 */
.L_x_15:
[----:B------:R-:W-:Y:S02]  /*12f0*/  IMAD.MOV.U32 R2, RZ, RZ, R0 ;  /* 0x000000ffff027224 */ /* 0x000fe400078e0000 */
[----:B------:R-:W-:-:S04]  /*1300*/  IMAD.MOV.U32 R3, RZ, RZ, 0x0 ;  /* 0x00000000ff037424 */ /* 0x000fc800078e00ff */
[----:B------:R-:W-:Y:S05]  /*1310*/  RET.REL.NODEC R2 `(_Z18neighbourhoodCellsPjfjj) ;  /* 0xffffffec02387950 */ /* 0x000fea0003c3ffff */
.L_x_18:
        /* <DEDUP_REMOVED lines=14> */
.L_x_22:


//--------------------- .text._Z18countCellOccupancyPjS_jj --------------------------
	.section	.text._Z18countCellOccupancyPjS_jj,"ax",@progbits
	.align	128
        .global         _Z18countCellOccupancyPjS_jj
        .type           _Z18countCellOccupancyPjS_jj,@function
        .size           _Z18countCellOccupancyPjS_jj,(.L_x_27 - _Z18countCellOccupancyPjS_jj)
        .other          _Z18countCellOccupancyPjS_jj,@"STO_CUDA_ENTRY STV_DEFAULT"
_Z18countCellOccupancyPjS_jj:
.text._Z18countCellOccupancyPjS_jj:
[----:B------:R-:W-:Y:S01]  /*0000*/  LDC R1, c[0x0][0x37c] ;  /* 0x0000df00ff017b82 */ /* 0x000fe20000000800 */
[----:B------:R-:W0:Y:S07]  /*0010*/  S2R R0, SR_TID.X ;  /* 0x0000000000007919 */ /* 0x000e2e0000002100 */
[----:B------:R-:W0:Y:S01]  /*0020*/  S2UR UR4, SR_CTAID.X ;  /* 0x00000000000479c3 */ /* 0x000e220000002500 */
[----:B------:R-:W1:Y:S07]  /*0030*/  LDCU UR5, c[0x0][0x394] ;  /* 0x00007280ff0577ac */ /* 0x000e6e0008000800 */
[----:B------:R-:W0:Y:S02]  /*0040*/  LDC R5, c[0x0][0x360] ;  /* 0x0000d800ff057b82 */ /* 0x000e240000000800 */
[----:B0-----:R-:W-:-:S05]  /*0050*/  IMAD R5, R5, UR4, R0 ;  /* 0x0000000405057c24 */ /* 0x001fca000f8e0200 */
[----:B-1----:R-:W-:-:S13]  /*0060*/  ISETP.GE.U32.AND P0, PT, R5, UR5, PT ;  /* 0x0000000505007c0c */ /* 0x002fda000bf06070 */
[----:B------:R-:W-:Y:S05]  /*0070*/  @P0 EXIT ;  /* 0x000000000000094d */ /* 0x000fea0003800000 */
[----:B------:R-:W0:Y:S01]  /*0080*/  LDC.64 R2, c[0x0][0x388] ;  /* 0x0000e200ff027b82 */ /* 0x000e220000000a00 */
[----:B------:R-:W1:Y:S01]  /*0090*/  LDCU.64 UR4, c[0x0][0x358] ;  /* 0x00006b00ff0477ac */ /* 0x000e620008000a00 */
[----:B------:R-:W2:Y:S01]  /*00a0*/  LDCU UR6, c[0x0][0x390] ;  /* 0x00007200ff0677ac */ /* 0x000ea20008000800 */
[----:B0-----:R-:W-:-:S05]  /*00b0*/  IMAD.WIDE.U32 R2, R5, 0x4, R2 ;  /* 0x0000000405027825 */ /* 0x001fca00078e0002 */
[----:B-1----:R-:W2:Y:S02]  /*00c0*/  LDG.E R5, desc[UR4][R2.64] ;  /* 0x0000000402057981 */ /* 0x002ea4000c1e1900 */
[----:B--2---:R-:W-:-:S13]  /*00d0*/  ISETP.GE.U32.AND P0, PT, R5, UR6, PT ;  /* 0x0000000605007c0c */ /* 0x004fda000bf06070 */
[----:B------:R-:W-:Y:S05]  /*00e0*/  @P0 EXIT ;  /* 0x000000000000094d */ /* 0x000fea0003800000 */
[----:B------:R-:W0:Y:S01]  /*00f0*/  LDC.64 R2, c[0x0][0x380] ;  /* 0x0000e000ff027b82 */ /* 0x000e220000000a00 */
[----:B------:R-:W-:Y:S02]  /*0100*/  HFMA2 R7, -RZ, RZ, 0, 5.9604644775390625e-08 ;  /* 0x00000001ff077431 */ /* 0x000fe400000001ff */
[----:B0-----:R-:W-:-:S05]  /*0110*/  IMAD.WIDE.U32 R2, R5, 0x4, R2 ;  /* 0x0000000405027825 */ /* 0x001fca00078e0002 */
[----:B------:R-:W-:Y:S01]  /*0120*/  REDG.E.ADD.STRONG.GPU desc[UR4][R2.64], R7 ;  /* 0x000000070200798e */ /* 0x000fe2000c12e104 */
[----:B------:R-:W-:Y:S05]  /*0130*/  EXIT ;  /* 0x000000000000794d */ /* 0x000fea0003800000 */
.L_x_19:
        /* <DEDUP_REMOVED lines=12> */
.L_x_27:


//--------------------- .text._Z9pointHashPjPKfS1_jj --------------------------
	.section	.text._Z9pointHashPjPKfS1_jj,"ax",@progbits
	.align	128
        .global         _Z9pointHashPjPKfS1_jj
        .type           _Z9pointHashPjPKfS1_jj,@function
        .size           _Z9pointHashPjPKfS1_jj,(.L_x_28 - _Z9pointHashPjPKfS1_jj)
        .other          _Z9pointHashPjPKfS1_jj,@"STO_CUDA_ENTRY STV_DEFAULT"
_Z9pointHashPjPKfS1_jj:
.text._Z9pointHashPjPKfS1_jj:
        /* <DEDUP_REMOVED lines=10> */
[----:B------:R-:W2:Y:S06]  /*00a0*/  LDCU UR6, c[0x0][0x39c] ;  /* 0x00007380ff0677ac */ /* 0x000eac0008000800 */
[----:B------:R-:W3:Y:S01]  /*00b0*/  LDC.64 R4, c[0x0][0x390] ;  /* 0x0000e400ff047b82 */ /* 0x000ee20000000a00 */
[----:B0-----:R-:W-:-:S06]  /*00c0*/  IMAD.WIDE.U32 R2, R7, 0x4, R2 ;  /* 0x0000000407027825 */ /* 0x001fcc00078e0002 */
[----:B-1----:R-:W4:Y:S01]  /*00d0*/  LDG.E R2, desc[UR4][R2.64] ;  /* 0x0000000402027981 */ /* 0x002f22000c1e1900 */
[----:B---3--:R-:W-:-:S06]  /*00e0*/  IMAD.WIDE.U32 R4, R7, 0x4, R4 ;  /* 0x0000000407047825 */ /* 0x008fcc00078e0004 */
[----:B------:R-:W3:Y:S01]  /*00f0*/  LDG.E R4, desc[UR4][R4.64] ;  /* 0x0000000404047981 */ /* 0x000ee2000c1e1900 */
[----:B--2---:R-:W-:-:S05]  /*0100*/  I2FP.F32.U32 R9, UR6 ;  /* 0x0000000600097c45 */ /* 0x004fca0008201000 */
[----:B----4-:R-:W-:Y:S01]  /*0110*/  FMUL R0, R2, R9 ;  /* 0x0000000902007220 */ /* 0x010fe20000400000 */
[----:B---3--:R-:W-:-:S05]  /*0120*/  FMUL R9, R9, R4 ;  /* 0x0000000409097220 */ /* 0x008fca0000400000 */
[----:B------:R-:W0:Y:S08]  /*0130*/  F2I.FLOOR.NTZ R0, R0 ;  /* 0x0000000000007305 */ /* 0x000e300000207100 */
[----:B------:R-:W1:Y:S01]  /*0140*/  F2I.FLOOR.NTZ R9, R9 ;  /* 0x0000000900097305 */ /* 0x000e620000207100 */
[----:B0-----:R-:W-:-:S04]  /*0150*/  ISETP.GT.U32.AND P1, PT, R0, UR6, PT ;  /* 0x0000000600007c0c */ /* 0x001fc8000bf24070 */
[----:B------:R-:W-:Y:S02]  /*0160*/  ISETP.LT.OR P1, PT, R0, RZ, P1 ;  /* 0x000000ff0000720c */ /* 0x000fe40000f21670 */
[----:B-1----:R-:W-:-:S04]  /*0170*/  ISETP.GE.AND P0, PT, R9, RZ, PT ;  /* 0x000000ff0900720c */ /* 0x002fc80003f06270 */
[----:B------:R-:W-:-:S04]  /*0180*/  ISETP.GT.U32.OR P0, PT, R9, UR6, !P0 ;  /* 0x0000000609007c0c */ /* 0x000fc8000c704470 */
[----:B------:R-:W-:-:S13]  /*0190*/  PLOP3.LUT P0, PT, P0, P1, PT, 0xf8, 0x8f ;  /* 0x00000000008f781c */ /* 0x000fda0000703f70 */
[----:B------:R-:W0:Y:S01]  /*01a0*/  @!P0 LDC.64 R2, c[0x0][0x380] ;  /* 0x0000e000ff028b82 */ /* 0x000e220000000a00 */
[----:B------:R-:W-:Y:S02]  /*01b0*/  @!P0 IMAD R5, R9, UR6, R0 ;  /* 0x0000000609058c24 */ /* 0x000fe4000f8e0200 */
[----:B0-----:R-:W-:-:S05]  /*01c0*/  @!P0 IMAD.WIDE.U32 R2, R7, 0x4, R2 ;  /* 0x0000000407028825 */ /* 0x001fca00078e0002 */
[----:B------:R0:W-:Y:S01]  /*01d0*/  @!P0 STG.E desc[UR4][R2.64], R5 ;  /* 0x0000000502008986 */ /* 0x0001e2000c101904 */
[----:B------:R-:W-:Y:S05]  /*01e0*/  @!P0 EXIT ;  /* 0x000000000000894d */ /* 0x000fea0003800000 */
[----:B0-----:R-:W0:Y:S01]  /*01f0*/  LDC.64 R2, c[0x0][0x380] ;  /* 0x0000e000ff027b82 */ /* 0x001e220000000a00 */
[----:B------:R-:W-:Y:S01]  /*0200*/  MOV R5, 0xffffffff ;  /* 0xffffffff00057802 */ /* 0x000fe20000000f00 */
[----:B0-----:R-:W-:-:S05]  /*0210*/  IMAD.WIDE.U32 R2, R7, 0x4, R2 ;  /* 0x0000000407027825 */ /* 0x001fca00078e0002 */
[----:B------:R-:W-:Y:S01]  /*0220*/  STG.E desc[UR4][R2.64], R5 ;  /* 0x0000000502007986 */ /* 0x000fe2000c101904 */
[----:B------:R-:W-:Y:S05]  /*0230*/  EXIT ;  /* 0x000000000000794d */ /* 0x000fea0003800000 */
.L_x_20:
        /* <DEDUP_REMOVED lines=12> */
.L_x_28:


//--------------------- .nv.shared.reserved.0     --------------------------
	.section	.nv.shared.reserved.0,"aw",@nobits
	.weak		__nv_reservedSMEM_offset_0_alias
	.size		__nv_reservedSMEM_offset_0_alias, 0, 64
	.other		__nv_reservedSMEM_offset_0_alias,@"STO_CUDA_RESERVED_SHARED STV_DEFAULT"
__nv_reservedSMEM_offset_0_alias:
	.zero		0
	.zero		64


//--------------------- .nv.global                --------------------------
	.section	.nv.global,"aw",@nobits
.nv.global:
	.type		_ZN34_INTERNAL_5ed17220_4_k_cu_425c6ef86thrust24THRUST_300001_SM_1000_NS12placeholders2_8E,@object
	.size		_ZN34_INTERNAL_5ed17220_4_k_cu_425c6ef86thrust24THRUST_300001_SM_1000_NS12placeholders2_8E,(_ZN34_INTERNAL_5ed17220_4_k_cu_425c6ef84cuda3std3__436_GLOBAL__N__5ed17220_4_k_cu_425c6ef86ignoreE - _ZN34_INTERNAL_5ed17220_4_k_cu_425c6ef86thrust24THRUST_300001_SM_1000_NS12placeholders2_8E)
_ZN34_INTERNAL_5ed17220_4_k_cu_425c6ef86thrust24THRUST_300001_SM_1000_NS12placeholders2_8E:
	.zero		1
	.type		_ZN34_INTERNAL_5ed17220_4_k_cu_425c6ef84cuda3std3__436_GLOBAL__N__5ed17220_4_k_cu_425c6ef86ignoreE,@object
	.size		_ZN34_INTERNAL_5ed17220_4_k_cu_425c6ef84cuda3std3__436_GLOBAL__N__5ed17220_4_k_cu_425c6ef86ignoreE,(_ZN34_INTERNAL_5ed17220_4_k_cu_425c6ef84cuda3std6ranges3__45__cpo4dataE - _ZN34_INTERNAL_5ed17220_4_k_cu_425c6ef84cuda3std3__436_GLOBAL__N__5ed17220_4_k_cu_425c6ef86ignoreE)
_ZN34_INTERNAL_5ed17220_4_k_cu_425c6ef84cuda3std3__436_GLOBAL__N__5ed17220_4_k_cu_425c6ef86ignoreE:
	.zero		1
	.type		_ZN34_INTERNAL_5ed17220_4_k_cu_425c6ef84cuda3std6ranges3__45__cpo4dataE,@object
	.size		_ZN34_INTERNAL_5ed17220_4_k_cu_425c6ef84cuda3std6ranges3__45__cpo4dataE,(_ZN34_INTERNAL_5ed17220_4_k_cu_425c6ef86thrust24THRUST_300001_SM_1000_NS6system3cpp3parE - _ZN34_INTERNAL_5ed17220_4_k_cu_425c6ef84cuda3std6ranges3__45__cpo4dataE)
_ZN34_INTERNAL_5ed17220_4_k_cu_425c6ef84cuda3std6ranges3__45__cpo4dataE:
	.zero		1
	.type		_ZN34_INTERNAL_5ed17220_4_k_cu_425c6ef86thrust24THRUST_300001_SM_1000_NS6system3cpp3parE,@object
	.size		_ZN34_INTERNAL_5ed17220_4_k_cu_425c6ef86thrust24THRUST_300001_SM_1000_NS6system3cpp3parE,(_ZN34_INTERNAL_5ed17220_4_k_cu_425c6ef84cuda3std3__45__cpo5beginE - _ZN34_INTERNAL_5ed17220_4_k_cu_425c6ef86thrust24THRUST_300001_SM_1000_NS6system3cpp3parE)
_ZN34_INTERNAL_5ed17220_4_k_cu_425c6ef86thrust24THRUST_300001_SM_1000_NS6system3cpp3parE:
	.zero		1
	.type		_ZN34_INTERNAL_5ed17220_4_k_cu_425c6ef84cuda3std3__45__cpo5beginE,@object
	.size		_ZN34_INTERNAL_5ed17220_4_k_cu_425c6ef84cuda3std3__45__cpo5beginE,(_ZN34_INTERNAL_5ed17220_4_k_cu_425c6ef84cuda3std6ranges3__45__cpo5beginE - _ZN34_INTERNAL_5ed17220_4_k_cu_425c6ef84cuda3std3__45__cpo5beginE)
_ZN34_INTERNAL_5ed17220_4_k_cu_425c6ef84cuda3std3__45__cpo5beginE:
	.zero		1
	.type		_ZN34_INTERNAL_5ed17220_4_k_cu_425c6ef84cuda3std6ranges3__45__cpo5beginE,@object
	.size		_ZN34_INTERNAL_5ed17220_4_k_cu_425c6ef84cuda3std6ranges3__45__cpo5beginE,(_ZN34_INTERNAL_5ed17220_4_k_cu_425c6ef86thrust24THRUST_300001_SM_1000_NS6deviceE - _ZN34_INTERNAL_5ed17220_4_k_cu_425c6ef84cuda3std6ranges3__45__cpo5beginE)
_ZN34_INTERNAL_5ed17220_4_k_cu_425c6ef84cuda3std6ranges3__45__cpo5beginE:
	.zero		1
	.type		_ZN34_INTERNAL_5ed17220_4_k_cu_425c6ef86thrust24THRUST_300001_SM_1000_NS6deviceE,@object
	.size		_ZN34_INTERNAL_5ed17220_4_k_cu_425c6ef86thrust24THRUST_300001_SM_1000_NS6deviceE,(_ZN34_INTERNAL_5ed17220_4_k_cu_425c6ef84cuda3std3__47nulloptE - _ZN34_INTERNAL_5ed17220_4_k_cu_425c6ef86thrust24THRUST_300001_SM_1000_NS6deviceE)
_ZN34_INTERNAL_5ed17220_4_k_cu_425c6ef86thrust24THRUST_300001_SM_1000_NS6deviceE:
	.zero		1
	.type		_ZN34_INTERNAL_5ed17220_4_k_cu_425c6ef84cuda3std3__47nulloptE,@object
	.size		_ZN34_INTERNAL_5ed17220_4_k_cu_425c6ef84cuda3std3__47nulloptE,(_ZN34_INTERNAL_5ed17220_4_k_cu_425c6ef84cuda3std6ranges3__45__cpo8distanceE - _ZN34_INTERNAL_5ed17220_4_k_cu_425c6ef84cuda3std3__47nulloptE)
_ZN34_INTERNAL_5ed17220_4_k_cu_425c6ef84cuda3std3__47nulloptE:
	.zero		1
	.type		_ZN34_INTERNAL_5ed17220_4_k_cu_425c6ef84cuda3std6ranges3__45__cpo8distanceE,@object
	.size		_ZN34_INTERNAL_5ed17220_4_k_cu_425c6ef84cuda3std6ranges3__45__cpo8distanceE,(_ZN34_INTERNAL_5ed17220_4_k_cu_425c6ef86thrust24THRUST_300001_SM_1000_NS12placeholders2_4E - _ZN34_INTERNAL_5ed17220_4_k_cu_425c6ef84cuda3std6ranges3__45__cpo8distanceE)
_ZN34_INTERNAL_5ed17220_4_k_cu_425c6ef84cuda3std6ranges3__45__cpo8distanceE:
	.zero		1
	.type		_ZN34_INTERNAL_5ed17220_4_k_cu_425c6ef86thrust24THRUST_300001_SM_1000_NS12placeholders2_4E,@object
	.size		_ZN34_INTERNAL_5ed17220_4_k_cu_425c6ef86thrust24THRUST_300001_SM_1000_NS12placeholders2_4E,(_ZN34_INTERNAL_5ed17220_4_k_cu_425c6ef84cuda3std3__45__cpo6rbeginE - _ZN34_INTERNAL_5ed17220_4_k_cu_425c6ef86thrust24THRUST_300001_SM_1000_NS12placeholders2_4E)
_ZN34_INTERNAL_5ed17220_4_k_cu_425c6ef86thrust24THRUST_300001_SM_1000_NS12placeholders2_4E:
	.zero		1
	.type		_ZN34_INTERNAL_5ed17220_4_k_cu_425c6ef84cuda3std3__45__cpo6rbeginE,@object
	.size		_ZN34_INTERNAL_5ed17220_4_k_cu_425c6ef84cuda3std3__45__cpo6rbeginE,(_ZN34_INTERNAL_5ed17220_4_k_cu_425c6ef84cuda3std6ranges3__45__cpo7advanceE - _ZN34_INTERNAL_5ed17220_4_k_cu_425c6ef84cuda3std3__45__cpo6rbeginE)
_ZN34_INTERNAL_5ed17220_4_k_cu_425c6ef84cuda3std3__45__cpo6rbeginE:
	.zero		1
	.type		_ZN34_INTERNAL_5ed17220_4_k_cu_425c6ef84cuda3std6ranges3__45__cpo7advanceE,@object
	.size		_ZN34_INTERNAL_5ed17220_4_k_cu_425c6ef84cuda3std6ranges3__45__cpo7advanceE,(_ZN34_INTERNAL_5ed17220_4_k_cu_425c6ef86thrust24THRUST_300001_SM_1000_NS12placeholders3_10E - _ZN34_INTERNAL_5ed17220_4_k_cu_425c6ef84cuda3std6ranges3__45__cpo7advanceE)
_ZN34_INTERNAL_5ed17220_4_k_cu_425c6ef84cuda3std6ranges3__45__cpo7advanceE:
	.zero		1
	.type		_ZN34_INTERNAL_5ed17220_4_k_cu_425c6ef86thrust24THRUST_300001_SM_1000_NS12placeholders3_10E,@object
	.size		_ZN34_INTERNAL_5ed17220_4_k_cu_425c6ef86thrust24THRUST_300001_SM_1000_NS12placeholders3_10E,(_ZN34_INTERNAL_5ed17220_4_k_cu_425c6ef84cuda3std3__48in_placeE - _ZN34_INTERNAL_5ed17220_4_k_cu_425c6ef86thrust24THRUST_300001_SM_1000_NS12placeholders3_10E)
_ZN34_INTERNAL_5ed17220_4_k_cu_425c6ef86thrust24THRUST_300001_SM_1000_NS12placeholders3_10E:
	.zero		1
	.type		_ZN34_INTERNAL_5ed17220_4_k_cu_425c6ef84cuda3std3__48in_placeE,@object
	.size		_ZN34_INTERNAL_5ed17220_4_k_cu_425c6ef84cuda3std3__48in_placeE,(_ZN34_INTERNAL_5ed17220_4_k_cu_425c6ef84cuda3std6ranges3__45__cpo4sizeE - _ZN34_INTERNAL_5ed17220_4_k_cu_425c6ef84cuda3std3__48in_placeE)
_ZN34_INTERNAL_5ed17220_4_k_cu_425c6ef84cuda3std3__48in_placeE:
	.zero		1
	.type		_ZN34_INTERNAL_5ed17220_4_k_cu_425c6ef84cuda3std6ranges3__45__cpo4sizeE,@object
	.size		_ZN34_INTERNAL_5ed17220_4_k_cu_425c6ef84cuda3std6ranges3__45__cpo4sizeE,(_ZN34_INTERNAL_5ed17220_4_k_cu_425c6ef86thrust24THRUST_300001_SM_1000_NS12placeholders2_2E - _ZN34_INTERNAL_5ed17220_4_k_cu_425c6ef84cuda3std6ranges3__45__cpo4sizeE)
_ZN34_INTERNAL_5ed17220_4_k_cu_425c6ef84cuda3std6ranges3__45__cpo4sizeE:
	.zero		1
	.type		_ZN34_INTERNAL_5ed17220_4_k_cu_425c6ef86thrust24THRUST_300001_SM_1000_NS12placeholders2_2E,@object
	.size		_ZN34_INTERNAL_5ed17220_4_k_cu_425c6ef86thrust24THRUST_300001_SM_1000_NS12placeholders2_2E,(_ZN34_INTERNAL_5ed17220_4_k_cu_425c6ef84cuda3std3__45__cpo6cbeginE - _ZN34_INTERNAL_5ed17220_4_k_cu_425c6ef86thrust24THRUST_300001_SM_1000_NS12placeholders2_2E)
_ZN34_INTERNAL_5ed17220_4_k_cu_425c6ef86thrust24THRUST_300001_SM_1000_NS12placeholders2_2E:
	.zero		1
	.type		_ZN34_INTERNAL_5ed17220_4_k_cu_425c6ef84cuda3std3__45__cpo6cbeginE,@object
	.size		_ZN34_INTERNAL_5ed17220_4_k_cu_425c6ef84cuda3std3__45__cpo6cbeginE,(_ZN34_INTERNAL_5ed17220_4_k_cu_425c6ef84cuda3std6ranges3__45__cpo6cbeginE - _ZN34_INTERNAL_5ed17220_4_k_cu_425c6ef84cuda3std3__45__cpo6cbeginE)
_ZN34_INTERNAL_5ed17220_4_k_cu_425c6ef84cuda3std3__45__cpo6cbeginE:
	.zero		1
	.type		_ZN34_INTERNAL_5ed17220_4_k_cu_425c6ef84cuda3std6ranges3__45__cpo6cbeginE,@object
	.size		_ZN34_INTERNAL_5ed17220_4_k_cu_425c6ef84cuda3std6ranges3__45__cpo6cbeginE,(_ZN34_INTERNAL_5ed17220_4_k_cu_425c6ef86thrust24THRUST_300001_SM_1000_NS12placeholders2_6E - _ZN34_INTERNAL_5ed17220_4_k_cu_425c6ef84cuda3std6ranges3__45__cpo6cbeginE)
_ZN34_INTERNAL_5ed17220_4_k_cu_425c6ef84cuda3std6ranges3__45__cpo6cbeginE:
	.zero		1
	.type		_ZN34_INTERNAL_5ed17220_4_k_cu_425c6ef86thrust24THRUST_300001_SM_1000_NS12placeholders2_6E,@object
	.size		_ZN34_INTERNAL_5ed17220_4_k_cu_425c6ef86thrust24THRUST_300001_SM_1000_NS12placeholders2_6E,(_ZN34_INTERNAL_5ed17220_4_k_cu_425c6ef84cuda3std3__45__cpo7crbeginE - _ZN34_INTERNAL_5ed17220_4_k_cu_425c6ef86thrust24THRUST_300001_SM_1000_NS12placeholders2_6E)
_ZN34_INTERNAL_5ed17220_4_k_cu_425c6ef86thrust24THRUST_300001_SM_1000_NS12placeholders2_6E:
	.zero		1
	.type		_ZN34_INTERNAL_5ed17220_4_k_cu_425c6ef84cuda3std3__45__cpo7crbeginE,@object
	.size		_ZN34_INTERNAL_5ed17220_4_k_cu_425c6ef84cuda3std3__45__cpo7crbeginE,(_ZN34_INTERNAL_5ed17220_4_k_cu_425c6ef84cuda3std6ranges3__45__cpo4nextE - _ZN34_INTERNAL_5ed17220_4_k_cu_425c6ef84cuda3std3__45__cpo7crbeginE)
_ZN34_INTERNAL_5ed17220_4_k_cu_425c6ef84cuda3std3__45__cpo7crbeginE:
	.zero		1
	.type		_ZN34_INTERNAL_5ed17220_4_k_cu_425c6ef84cuda3std6ranges3__45__cpo4nextE,@object
	.size		_ZN34_INTERNAL_5ed17220_4_k_cu_425c6ef84cuda3std6ranges3__45__cpo4nextE,(_ZN34_INTERNAL_5ed17220_4_k_cu_425c6ef84cuda3std6ranges3__45__cpo4swapE - _ZN34_INTERNAL_5ed17220_4_k_cu_425c6ef84cuda3std6ranges3__45__cpo4nextE)
_ZN34_INTERNAL_5ed17220_4_k_cu_425c6ef84cuda3std6ranges3__45__cpo4nextE:
	.zero		1
	.type		_ZN34_INTERNAL_5ed17220_4_k_cu_425c6ef84cuda3std6ranges3__45__cpo4swapE,@object
	.size		_ZN34_INTERNAL_5ed17220_4_k_cu_425c6ef84cuda3std6ranges3__45__cpo4swapE,(_ZN34_INTERNAL_5ed17220_4_k_cu_425c6ef86thrust24THRUST_300001_SM_1000_NS8cuda_cub10par_nosyncE - _ZN34_INTERNAL_5ed17220_4_k_cu_425c6ef84cuda3std6ranges3__45__cpo4swapE)
_ZN34_INTERNAL_5ed17220_4_k_cu_425c6ef84cuda3std6ranges3__45__cpo4swapE:
	.zero		1
	.type		_ZN34_INTERNAL_5ed17220_4_k_cu_425c6ef86thrust24THRUST_300001_SM_1000_NS8cuda_cub10par_nosyncE,@object
	.size		_ZN34_INTERNAL_5ed17220_4_k_cu_425c6ef86thrust24THRUST_300001_SM_1000_NS8cuda_cub10par_nosyncE,(_ZN34_INTERNAL_5ed17220_4_k_cu_425c6ef86thrust24THRUST_300001_SM_1000_NS3seqE - _ZN34_INTERNAL_5ed17220_4_k_cu_425c6ef86thrust24THRUST_300001_SM_1000_NS8cuda_cub10par_nosyncE)
_ZN34_INTERNAL_5ed17220_4_k_cu_425c6ef86thrust24THRUST_300001_SM_1000_NS8cuda_cub10par_nosyncE:
	.zero		1
	.type		_ZN34_INTERNAL_5ed17220_4_k_cu_425c6ef86thrust24THRUST_300001_SM_1000_NS3seqE,@object
	.size		_ZN34_INTERNAL_5ed17220_4_k_cu_425c6ef86thrust24THRUST_300001_SM_1000_NS3seqE,(_ZN34_INTERNAL_5ed17220_4_k_cu_425c6ef84cuda3std3__420unreachable_sentinelE - _ZN34_INTERNAL_5ed17220_4_k_cu_425c6ef86thrust24THRUST_300001_SM_1000_NS3seqE)
_ZN34_INTERNAL_5ed17220_4_k_cu_425c6ef86thrust24THRUST_300001_SM_1000_NS3seqE:
	.zero		1
	.type		_ZN34_INTERNAL_5ed17220_4_k_cu_425c6ef84cuda3std3__420unreachable_sentinelE,@object
	.size		_ZN34_INTERNAL_5ed17220_4_k_cu_425c6ef84cuda3std3__420unreachable_sentinelE,(_ZN34_INTERNAL_5ed17220_4_k_cu_425c6ef84cuda3std6ranges3__45__cpo5ssizeE - _ZN34_INTERNAL_5ed17220_4_k_cu_425c6ef84cuda3std3__420unreachable_sentinelE)
_ZN34_INTERNAL_5ed17220_4_k_cu_425c6ef84cuda3std3__420unreachable_sentinelE:
	.zero		1
	.type		_ZN34_INTERNAL_5ed17220_4_k_cu_425c6ef84cuda3std6ranges3__45__cpo5ssizeE,@object
	.size		_ZN34_INTERNAL_5ed17220_4_k_cu_425c6ef84cuda3std6ranges3__45__cpo5ssizeE,(_ZN34_INTERNAL_5ed17220_4_k_cu_425c6ef86thrust24THRUST_300001_SM_1000_NS12placeholders2_3E - _ZN34_INTERNAL_5ed17220_4_k_cu_425c6ef84cuda3std6ranges3__45__cpo5ssizeE)
_ZN34_INTERNAL_5ed17220_4_k_cu_425c6ef84cuda3std6ranges3__45__cpo5ssizeE:
	.zero		1
	.type		_ZN34_INTERNAL_5ed17220_4_k_cu_425c6ef86thrust24THRUST_300001_SM_1000_NS12placeholders2_3E,@object
	.size		_ZN34_INTERNAL_5ed17220_4_k_cu_425c6ef86thrust24THRUST_300001_SM_1000_NS12placeholders2_3E,(_ZN34_INTERNAL_5ed17220_4_k_cu_425c6ef84cuda3std3__45__cpo4cendE - _ZN34_INTERNAL_5ed17220_4_k_cu_425c6ef86thrust24THRUST_300001_SM_1000_NS12placeholders2_3E)
_ZN34_INTERNAL_5ed17220_4_k_cu_425c6ef86thrust24THRUST_300001_SM_1000_NS12placeholders2_3E:
	.zero		1
	.type		_ZN34_INTERNAL_5ed17220_4_k_cu_425c6ef84cuda3std3__45__cpo4cendE,@object
	.size		_ZN34_INTERNAL_5ed17220_4_k_cu_425c6ef84cuda3std3__45__cpo4cendE,(_ZN34_INTERNAL_5ed17220_4_k_cu_425c6ef84cuda3std6ranges3__45__cpo4cendE - _ZN34_INTERNAL_5ed17220_4_k_cu_425c6ef84cuda3std3__45__cpo4cendE)
_ZN34_INTERNAL_5ed17220_4_k_cu_425c6ef84cuda3std3__45__cpo4cendE:
	.zero		1
	.type		_ZN34_INTERNAL_5ed17220_4_k_cu_425c6ef84cuda3std6ranges3__45__cpo4cendE,@object
	.size		_ZN34_INTERNAL_5ed17220_4_k_cu_425c6ef84cuda3std6ranges3__45__cpo4cendE,(_ZN34_INTERNAL_5ed17220_4_k_cu_425c6ef86thrust24THRUST_300001_SM_1000_NS12placeholders2_7E - _ZN34_INTERNAL_5ed17220_4_k_cu_425c6ef84cuda3std6ranges3__45__cpo4cendE)
_ZN34_INTERNAL_5ed17220_4_k_cu_425c6ef84cuda3std6ranges3__45__cpo4cendE:
	.zero		1
	.type		_ZN34_INTERNAL_5ed17220_4_k_cu_425c6ef86thrust24THRUST_300001_SM_1000_NS12placeholders2_7E,@object
	.size		_ZN34_INTERNAL_5ed17220_4_k_cu_425c6ef86thrust24THRUST_300001_SM_1000_NS12placeholders2_7E,(_ZN34_INTERNAL_5ed17220_4_k_cu_425c6ef84cuda3std3__45__cpo5crendE - _ZN34_INTERNAL_5ed17220_4_k_cu_425c6ef86thrust24THRUST_300001_SM_1000_NS12placeholders2_7E)
_ZN34_INTERNAL_5ed17220_4_k_cu_425c6ef86thrust24THRUST_300001_SM_1000_NS12placeholders2_7E:
	.zero		1
	.type		_ZN34_INTERNAL_5ed17220_4_k_cu_425c6ef84cuda3std3__45__cpo5crendE,@object
	.size		_ZN34_INTERNAL_5ed17220_4_k_cu_425c6ef84cuda3std3__45__cpo5crendE,(_ZN34_INTERNAL_5ed17220_4_k_cu_425c6ef84cuda3std6ranges3__45__cpo4prevE - _ZN34_INTERNAL_5ed17220_4_k_cu_425c6ef84cuda3std3__45__cpo5crendE)
_ZN34_INTERNAL_5ed17220_4_k_cu_425c6ef84cuda3std3__45__cpo5crendE:
	.zero		1
	.type		_ZN34_INTERNAL_5ed17220_4_k_cu_425c6ef84cuda3std6ranges3__45__cpo4prevE,@object
	.size		_ZN34_INTERNAL_5ed17220_4_k_cu_425c6ef84cuda3std6ranges3__45__cpo4prevE,(_ZN34_INTERNAL_5ed17220_4_k_cu_425c6ef84cuda3std6ranges3__45__cpo9iter_moveE - _ZN34_INTERNAL_5ed17220_4_k_cu_425c6ef84cuda3std6ranges3__45__cpo4prevE)
_ZN34_INTERNAL_5ed17220_4_k_cu_425c6ef84cuda3std6ranges3__45__cpo4prevE:
	.zero		1
	.type		_ZN34_INTERNAL_5ed17220_4_k_cu_425c6ef84cuda3std6ranges3__45__cpo9iter_moveE,@object
	.size		_ZN34_INTERNAL_5ed17220_4_k_cu_425c6ef84cuda3std6ranges3__45__cpo9iter_moveE,(_ZN34_INTERNAL_5ed17220_4_k_cu_425c6ef86thrust24THRUST_300001_SM_1000_NS6system6detail10sequential3seqE - _ZN34_INTERNAL_5ed17220_4_k_cu_425c6ef84cuda3std6ranges3__45__cpo9iter_moveE)
_ZN34_INTERNAL_5ed17220_4_k_cu_425c6ef84cuda3std6ranges3__45__cpo9iter_moveE:
	.zero		1
	.type		_ZN34_INTERNAL_5ed17220_4_k_cu_425c6ef86thrust24THRUST_300001_SM_1000_NS6system6detail10sequential3seqE,@object
	.size		_ZN34_INTERNAL_5ed17220_4_k_cu_425c6ef86thrust24THRUST_300001_SM_1000_NS6system6detail10sequential3seqE,(_ZN34_INTERNAL_5ed17220_4_k_cu_425c6ef86thrust24THRUST_300001_SM_1000_NS12placeholders2_9E - _ZN34_INTERNAL_5ed17220_4_k_cu_425c6ef86thrust24THRUST_300001_SM_1000_NS6system6detail10sequential3seqE)
_ZN34_INTERNAL_5ed17220_4_k_cu_425c6ef86thrust24THRUST_300001_SM_1000_NS6system6detail10sequential3seqE:
	.zero		1
	.type		_ZN34_INTERNAL_5ed17220_4_k_cu_425c6ef86thrust24THRUST_300001_SM_1000_NS12placeholders2_9E,@object
	.size		_ZN34_INTERNAL_5ed17220_4_k_cu_425c6ef86thrust24THRUST_300001_SM_1000_NS12placeholders2_9E,(_ZN34_INTERNAL_5ed17220_4_k_cu_425c6ef84cuda3std3__419piecewise_constructE - _ZN34_INTERNAL_5ed17220_4_k_cu_425c6ef86thrust24THRUST_300001_SM_1000_NS12placeholders2_9E)
_ZN34_INTERNAL_5ed17220_4_k_cu_425c6ef86thrust24THRUST_300001_SM_1000_NS12placeholders2_9E:
	.zero		1
	.type		_ZN34_INTERNAL_5ed17220_4_k_cu_425c6ef84cuda3std3__419piecewise_constructE,@object
	.size		_ZN34_INTERNAL_5ed17220_4_k_cu_425c6ef84cuda3std3__419piecewise_constructE,(_ZN34_INTERNAL_5ed17220_4_k_cu_425c6ef84cuda3std6ranges3__45__cpo5cdataE - _ZN34_INTERNAL_5ed17220_4_k_cu_425c6ef84cuda3std3__419piecewise_constructE)
_ZN34_INTERNAL_5ed17220_4_k_cu_425c6ef84cuda3std3__419piecewise_constructE:
	.zero		1
	.type		_ZN34_INTERNAL_5ed17220_4_k_cu_425c6ef84cuda3std6ranges3__45__cpo5cdataE,@object
	.size		_ZN34_INTERNAL_5ed17220_4_k_cu_425c6ef84cuda3std6ranges3__45__cpo5cdataE,(_ZN34_INTERNAL_5ed17220_4_k_cu_425c6ef86thrust24THRUST_300001_SM_1000_NS12placeholders2_1E - _ZN34_INTERNAL_5ed17220_4_k_cu_425c6ef84cuda3std6ranges3__45__cpo5cdataE)
_ZN34_INTERNAL_5ed17220_4_k_cu_425c6ef84cuda3std6ranges3__45__cpo5cdataE:
	.zero		1
	.type		_ZN34_INTERNAL_5ed17220_4_k_cu_425c6ef86thrust24THRUST_300001_SM_1000_NS12placeholders2_1E,@object
	.size		_ZN34_INTERNAL_5ed17220_4_k_cu_425c6ef86thrust24THRUST_300001_SM_1000_NS12placeholders2_1E,(_ZN34_INTERNAL_5ed17220_4_k_cu_425c6ef84cuda3std3__45__cpo3endE - _ZN34_INTERNAL_5ed17220_4_k_cu_425c6ef86thrust24THRUST_300001_SM_1000_NS12placeholders2_1E)
_ZN34_INTERNAL_5ed17220_4_k_cu_425c6ef86thrust24THRUST_300001_SM_1000_NS12placeholders2_1E:
	.zero		1
	.type		_ZN34_INTERNAL_5ed17220_4_k_cu_425c6ef84cuda3std3__45__cpo3endE,@object
	.size		_ZN34_INTERNAL_5ed17220_4_k_cu_425c6ef84cuda3std3__45__cpo3endE,(_ZN34_INTERNAL_5ed17220_4_k_cu_425c6ef84cuda3std6ranges3__45__cpo3endE - _ZN34_INTERNAL_5ed17220_4_k_cu_425c6ef84cuda3std3__45__cpo3endE)
_ZN34_INTERNAL_5ed17220_4_k_cu_425c6ef84cuda3std3__45__cpo3endE:
	.zero		1
	.type		_ZN34_INTERNAL_5ed17220_4_k_cu_425c6ef84cuda3std6ranges3__45__cpo3endE,@object
	.size		_ZN34_INTERNAL_5ed17220_4_k_cu_425c6ef84cuda3std6ranges3__45__cpo3endE,(_ZN34_INTERNAL_5ed17220_4_k_cu_425c6ef86thrust24THRUST_300001_SM_1000_NS12placeholders2_5E - _ZN34_INTERNAL_5ed17220_4_k_cu_425c6ef84cuda3std6ranges3__45__cpo3endE)
_ZN34_INTERNAL_5ed17220_4_k_cu_425c6ef84cuda3std6ranges3__45__cpo3endE:
	.zero		1
	.type		_ZN34_INTERNAL_5ed17220_4_k_cu_425c6ef86thrust24THRUST_300001_SM_1000_NS12placeholders2_5E,@object
	.size		_ZN34_INTERNAL_5ed17220_4_k_cu_425c6ef86thrust24THRUST_300001_SM_1000_NS12placeholders2_5E,(_ZN34_INTERNAL_5ed17220_4_k_cu_425c6ef84cuda3std3__45__cpo4rendE - _ZN34_INTERNAL_5ed17220_4_k_cu_425c6ef86thrust24THRUST_300001_SM_1000_NS12placeholders2_5E)
_ZN34_INTERNAL_5ed17220_4_k_cu_425c6ef86thrust24THRUST_300001_SM_1000_NS12placeholders2_5E:
	.zero		1
	.type		_ZN34_INTERNAL_5ed17220_4_k_cu_425c6ef84cuda3std3__45__cpo4rendE,@object
	.size		_ZN34_INTERNAL_5ed17220_4_k_cu_425c6ef84cuda3std3__45__cpo4rendE,(_ZN34_INTERNAL_5ed17220_4_k_cu_425c6ef84cuda3std6ranges3__45__cpo9iter_swapE - _ZN34_INTERNAL_5ed17220_4_k_cu_425c6ef84cuda3std3__45__cpo4rendE)
_ZN34_INTERNAL_5ed17220_4_k_cu_425c6ef84cuda3std3__45__cpo4rendE:
	.zero		1
	.type		_ZN34_INTERNAL_5ed17220_4_k_cu_425c6ef84cuda3std6ranges3__45__cpo9iter_swapE,@object
	.size		_ZN34_INTERNAL_5ed17220_4_k_cu_425c6ef84cuda3std6ranges3__45__cpo9iter_swapE,(_ZN34_INTERNAL_5ed17220_4_k_cu_425c6ef84cuda3std3__48unexpectE - _ZN34_INTERNAL_5ed17220_4_k_cu_425c6ef84cuda3std6ranges3__45__cpo9iter_swapE)
_ZN34_INTERNAL_5ed17220_4_k_cu_425c6ef84cuda3std6ranges3__45__cpo9iter_swapE:
	.zero		1
	.type		_ZN34_INTERNAL_5ed17220_4_k_cu_425c6ef84cuda3std3__48unexpectE,@object
	.size		_ZN34_INTERNAL_5ed17220_4_k_cu_425c6ef84cuda3std3__48unexpectE,(_ZN34_INTERNAL_5ed17220_4_k_cu_425c6ef86thrust24THRUST_300001_SM_1000_NS8cuda_cub3parE - _ZN34_INTERNAL_5ed17220_4_k_cu_425c6ef84cuda3std3__48unexpectE)
_ZN34_INTERNAL_5ed17220_4_k_cu_425c6ef84cuda3std3__48unexpectE:
	.zero		1
	.type		_ZN34_INTERNAL_5ed17220_4_k_cu_425c6ef86thrust24THRUST_300001_SM_1000_NS8cuda_cub3parE,@object
	.size		_ZN34_INTERNAL_5ed17220_4_k_cu_425c6ef86thrust24THRUST_300001_SM_1000_NS8cuda_cub3parE,(.L_29 - _ZN34_INTERNAL_5ed17220_4_k_cu_425c6ef86thrust24THRUST_300001_SM_1000_NS8cuda_cub3parE)
_ZN34_INTERNAL_5ed17220_4_k_cu_425c6ef86thrust24THRUST_300001_SM_1000_NS8cuda_cub3parE:
	.zero		1
.L_29:


//--------------------- .nv.constant0._ZN3cub18CUB_300001_SM_10006detail11EmptyKernelIvEEvv --------------------------
	.section	.nv.constant0._ZN3cub18CUB_300001_SM_10006detail11EmptyKernelIvEEvv,"a",@progbits
	.sectionflags	@""
	.align	4
.nv.constant0._ZN3cub18CUB_300001_SM_10006detail11EmptyKernelIvEEvv:
	.zero		896


//--------------------- .nv.constant0._Z20nearestNeighbourPntsPjS_S_jj --------------------------
	.section	.nv.constant0._Z20nearestNeighbourPntsPjS_S_jj,"a",@progbits
	.sectionflags	@""
	.align	4
.nv.constant0._Z20nearestNeighbourPntsPjS_S_jj:
	.zero		928


//--------------------- .nv.constant0._Z14emptyCellCheckPjS_j --------------------------
	.section	.nv.constant0._Z14emptyCellCheckPjS_j,"a",@progbits
	.sectionflags	@""
	.align	4
.nv.constant0._Z14emptyCellCheckPjS_j:
	.zero		916


//--------------------- .nv.constant0._Z18neighbourhoodCellsPjfjj --------------------------
	.section	.nv.constant0._Z18neighbourhoodCellsPjfjj,"a",@progbits
	.sectionflags	@""
	.align	4
.nv.constant0._Z18neighbourhoodCellsPjfjj:
	.zero		916


//--------------------- .nv.constant0._Z18countCellOccupancyPjS_jj --------------------------
	.section	.nv.constant0._Z18countCellOccupancyPjS_jj,"a",@progbits
	.sectionflags	@""
	.align	4
.nv.constant0._Z18countCellOccupancyPjS_jj:
	.zero		920


//--------------------- .nv.constant0._Z9pointHashPjPKfS1_jj --------------------------
	.section	.nv.constant0._Z9pointHashPjPKfS1_jj,"a",@progbits
	.sectionflags	@""
	.align	4
.nv.constant0._Z9pointHashPjPKfS1_jj:
	.zero		928


//--------------------- SYMBOLS --------------------------

	.type		.nv.reservedSmem.offset0,@object
	.size		.nv.reservedSmem.offset0,0x4
